//
// Generated by NVIDIA NVVM Compiler
//
// Compiler Build ID: CL-36424714
// Cuda compilation tools, release 13.0, V13.0.88
// Based on NVVM 20.0.0
//

.version 9.0
.target sm_100
.address_size 64

	// .globl	_Z26computeVelocityAndPressurePfS_S_S_iifffffi
.global .align 4 .b8 precalc_xorwow_matrix[102400];
.global .align 4 .b8 precalc_xorwow_offset_matrix[102400];
.global .align 4 .b8 mrg32k3aM1[2304];
.global .align 4 .b8 mrg32k3aM2[2304];
.global .align 4 .b8 mrg32k3aM1SubSeq[2016];
.global .align 4 .b8 mrg32k3aM2SubSeq[2016];
.global .align 4 .b8 mrg32k3aM1Seq[2304];
.global .align 4 .b8 mrg32k3aM2Seq[2304];
.const .align 8 .b8 __cr_lgamma_table[72];

.visible .entry _Z26computeVelocityAndPressurePfS_S_S_iifffffi(
	.param .u64 .ptr .align 1 _Z26computeVelocityAndPressurePfS_S_S_iifffffi_param_0,
	.param .u64 .ptr .align 1 _Z26computeVelocityAndPressurePfS_S_S_iifffffi_param_1,
	.param .u64 .ptr .align 1 _Z26computeVelocityAndPressurePfS_S_S_iifffffi_param_2,
	.param .u64 .ptr .align 1 _Z26computeVelocityAndPressurePfS_S_S_iifffffi_param_3,
	.param .u32 _Z26computeVelocityAndPressurePfS_S_S_iifffffi_param_4,
	.param .u32 _Z26computeVelocityAndPressurePfS_S_S_iifffffi_param_5,
	.param .f32 _Z26computeVelocityAndPressurePfS_S_S_iifffffi_param_6,
	.param .f32 _Z26computeVelocityAndPressurePfS_S_S_iifffffi_param_7,
	.param .f32 _Z26computeVelocityAndPressurePfS_S_S_iifffffi_param_8,
	.param .f32 _Z26computeVelocityAndPressurePfS_S_S_iifffffi_param_9,
	.param .f32 _Z26computeVelocityAndPressurePfS_S_S_iifffffi_param_10,
	.param .u32 _Z26computeVelocityAndPressurePfS_S_S_iifffffi_param_11
)
{
	.reg .pred 	%p<15>;
	.reg .b32 	%r<30>;
	.reg .b32 	%f<208>;
	.reg .b64 	%rd<25>;

	ld.param.u64 	%rd5, [_Z26computeVelocityAndPressurePfS_S_S_iifffffi_param_1];
	ld.param.u64 	%rd7, [_Z26computeVelocityAndPressurePfS_S_S_iifffffi_param_2];
	ld.param.u64 	%rd6, [_Z26computeVelocityAndPressurePfS_S_S_iifffffi_param_3];
	ld.param.u32 	%r9, [_Z26computeVelocityAndPressurePfS_S_S_iifffffi_param_4];
	ld.param.u32 	%r10, [_Z26computeVelocityAndPressurePfS_S_S_iifffffi_param_5];
	ld.param.f32 	%f9, [_Z26computeVelocityAndPressurePfS_S_S_iifffffi_param_6];
	ld.param.f32 	%f10, [_Z26computeVelocityAndPressurePfS_S_S_iifffffi_param_7];
	ld.param.f32 	%f11, [_Z26computeVelocityAndPressurePfS_S_S_iifffffi_param_8];
	ld.param.f32 	%f12, [_Z26computeVelocityAndPressurePfS_S_S_iifffffi_param_9];
	ld.param.f32 	%f13, [_Z26computeVelocityAndPressurePfS_S_S_iifffffi_param_10];
	ld.param.u32 	%r8, [_Z26computeVelocityAndPressurePfS_S_S_iifffffi_param_11];
	cvta.to.global.u64 	%rd1, %rd7;
	mov.u32 	%r12, %ctaid.x;
	mov.u32 	%r13, %ntid.x;
	mov.u32 	%r14, %tid.x;
	mad.lo.s32 	%r15, %r12, %r13, %r14;
	mov.u32 	%r16, %ctaid.y;
	mov.u32 	%r17, %ntid.y;
	mov.u32 	%r18, %tid.y;
	mad.lo.s32 	%r19, %r16, %r17, %r18;
	setp.lt.s32 	%p1, %r15, 1;
	add.s32 	%r20, %r9, -1;
	setp.ge.s32 	%p2, %r15, %r20;
	or.pred  	%p3, %p1, %p2;
	setp.eq.s32 	%p4, %r19, 0;
	or.pred  	%p5, %p4, %p3;
	add.s32 	%r21, %r10, -1;
	setp.ge.s32 	%p6, %r19, %r21;
	or.pred  	%p7, %p5, %p6;
	@%p7 bra 	$L__BB0_11;
	setp.lt.s32 	%p8, %r8, 1;
	@%p8 bra 	$L__BB0_10;
	mad.lo.s32 	%r22, %r9, %r19, %r15;
	mul.wide.s32 	%rd8, %r22, 4;
	add.s64 	%rd2, %rd1, %rd8;
	mul.f32 	%f1, %f10, %f10;
	cvt.rn.f32.s32 	%f2, %r9;
	cvt.rn.f32.u32 	%f3, %r15;
	mul.f32 	%f4, %f9, %f9;
	cvta.to.global.u64 	%rd9, %rd6;
	add.s64 	%rd3, %rd9, %rd8;
	add.f32 	%f14, %f4, %f1;
	add.f32 	%f5, %f14, %f14;
	and.b32  	%r3, %r8, 3;
	setp.lt.u32 	%p9, %r8, 4;
	@%p9 bra 	$L__BB0_5;
	ld.global.f32 	%f207, [%rd2];
	and.b32  	%r23, %r8, 2147483644;
	neg.s32 	%r29, %r23;
$L__BB0_4:
	.pragma "nounroll";
	fma.rn.f32 	%f15, %f207, %f2, %f3;
	add.f32 	%f16, %f15, 0f3F800000;
	fma.rn.f32 	%f17, %f207, %f2, %f16;
	add.f32 	%f18, %f17, %f3;
	add.f32 	%f19, %f18, 0fBF800000;
	add.f32 	%f20, %f15, %f2;
	fma.rn.f32 	%f21, %f207, %f2, %f20;
	add.f32 	%f22, %f21, %f3;
	sub.f32 	%f23, %f22, %f2;
	mul.f32 	%f24, %f4, %f23;
	fma.rn.f32 	%f25, %f1, %f19, %f24;
	ld.global.f32 	%f26, [%rd3];
	mul.f32 	%f27, %f9, %f26;
	mul.f32 	%f28, %f9, %f27;
	mul.f32 	%f29, %f10, %f28;
	mul.f32 	%f30, %f10, %f29;
	sub.f32 	%f31, %f25, %f30;
	div.rn.f32 	%f32, %f31, %f5;
	st.global.f32 	[%rd2], %f32;
	fma.rn.f32 	%f33, %f32, %f2, %f3;
	add.f32 	%f34, %f33, 0f3F800000;
	fma.rn.f32 	%f35, %f32, %f2, %f34;
	add.f32 	%f36, %f35, %f3;
	add.f32 	%f37, %f36, 0fBF800000;
	add.f32 	%f38, %f33, %f2;
	fma.rn.f32 	%f39, %f32, %f2, %f38;
	add.f32 	%f40, %f39, %f3;
	sub.f32 	%f41, %f40, %f2;
	mul.f32 	%f42, %f4, %f41;
	fma.rn.f32 	%f43, %f1, %f37, %f42;
	ld.global.f32 	%f44, [%rd3];
	mul.f32 	%f45, %f9, %f44;
	mul.f32 	%f46, %f9, %f45;
	mul.f32 	%f47, %f10, %f46;
	mul.f32 	%f48, %f10, %f47;
	sub.f32 	%f49, %f43, %f48;
	div.rn.f32 	%f50, %f49, %f5;
	st.global.f32 	[%rd2], %f50;
	fma.rn.f32 	%f51, %f50, %f2, %f3;
	add.f32 	%f52, %f51, 0f3F800000;
	fma.rn.f32 	%f53, %f50, %f2, %f52;
	add.f32 	%f54, %f53, %f3;
	add.f32 	%f55, %f54, 0fBF800000;
	add.f32 	%f56, %f51, %f2;
	fma.rn.f32 	%f57, %f50, %f2, %f56;
	add.f32 	%f58, %f57, %f3;
	sub.f32 	%f59, %f58, %f2;
	mul.f32 	%f60, %f4, %f59;
	fma.rn.f32 	%f61, %f1, %f55, %f60;
	ld.global.f32 	%f62, [%rd3];
	mul.f32 	%f63, %f9, %f62;
	mul.f32 	%f64, %f9, %f63;
	mul.f32 	%f65, %f10, %f64;
	mul.f32 	%f66, %f10, %f65;
	sub.f32 	%f67, %f61, %f66;
	div.rn.f32 	%f68, %f67, %f5;
	st.global.f32 	[%rd2], %f68;
	fma.rn.f32 	%f69, %f68, %f2, %f3;
	add.f32 	%f70, %f69, 0f3F800000;
	fma.rn.f32 	%f71, %f68, %f2, %f70;
	add.f32 	%f72, %f71, %f3;
	add.f32 	%f73, %f72, 0fBF800000;
	add.f32 	%f74, %f69, %f2;
	fma.rn.f32 	%f75, %f68, %f2, %f74;
	add.f32 	%f76, %f75, %f3;
	sub.f32 	%f77, %f76, %f2;
	mul.f32 	%f78, %f4, %f77;
	fma.rn.f32 	%f79, %f1, %f73, %f78;
	ld.global.f32 	%f80, [%rd3];
	mul.f32 	%f81, %f9, %f80;
	mul.f32 	%f82, %f9, %f81;
	mul.f32 	%f83, %f10, %f82;
	mul.f32 	%f84, %f10, %f83;
	sub.f32 	%f85, %f79, %f84;
	div.rn.f32 	%f207, %f85, %f5;
	st.global.f32 	[%rd2], %f207;
	add.s32 	%r29, %r29, 4;
	setp.ne.s32 	%p10, %r29, 0;
	@%p10 bra 	$L__BB0_4;
$L__BB0_5:
	setp.eq.s32 	%p11, %r3, 0;
	@%p11 bra 	$L__BB0_10;
	setp.eq.s32 	%p12, %r3, 1;
	@%p12 bra 	$L__BB0_8;
	ld.global.f32 	%f86, [%rd2];
	fma.rn.f32 	%f87, %f86, %f2, %f3;
	add.f32 	%f88, %f87, 0f3F800000;
	fma.rn.f32 	%f89, %f86, %f2, %f88;
	add.f32 	%f90, %f89, %f3;
	add.f32 	%f91, %f90, 0fBF800000;
	add.f32 	%f92, %f87, %f2;
	fma.rn.f32 	%f93, %f86, %f2, %f92;
	add.f32 	%f94, %f93, %f3;
	sub.f32 	%f95, %f94, %f2;
	mul.f32 	%f96, %f4, %f95;
	fma.rn.f32 	%f97, %f1, %f91, %f96;
	ld.global.f32 	%f98, [%rd3];
	mul.f32 	%f99, %f9, %f98;
	mul.f32 	%f100, %f9, %f99;
	mul.f32 	%f101, %f10, %f100;
	mul.f32 	%f102, %f10, %f101;
	sub.f32 	%f103, %f97, %f102;
	div.rn.f32 	%f104, %f103, %f5;
	st.global.f32 	[%rd2], %f104;
	fma.rn.f32 	%f105, %f104, %f2, %f3;
	add.f32 	%f106, %f105, 0f3F800000;
	fma.rn.f32 	%f107, %f104, %f2, %f106;
	add.f32 	%f108, %f107, %f3;
	add.f32 	%f109, %f108, 0fBF800000;
	add.f32 	%f110, %f105, %f2;
	fma.rn.f32 	%f111, %f104, %f2, %f110;
	add.f32 	%f112, %f111, %f3;
	sub.f32 	%f113, %f112, %f2;
	mul.f32 	%f114, %f4, %f113;
	fma.rn.f32 	%f115, %f1, %f109, %f114;
	ld.global.f32 	%f116, [%rd3];
	mul.f32 	%f117, %f9, %f116;
	mul.f32 	%f118, %f9, %f117;
	mul.f32 	%f119, %f10, %f118;
	mul.f32 	%f120, %f10, %f119;
	sub.f32 	%f121, %f115, %f120;
	div.rn.f32 	%f122, %f121, %f5;
	st.global.f32 	[%rd2], %f122;
$L__BB0_8:
	and.b32  	%r24, %r8, 1;
	setp.eq.b32 	%p13, %r24, 1;
	not.pred 	%p14, %p13;
	@%p14 bra 	$L__BB0_10;
	ld.global.f32 	%f123, [%rd2];
	fma.rn.f32 	%f124, %f123, %f2, %f3;
	add.f32 	%f125, %f124, 0f3F800000;
	fma.rn.f32 	%f126, %f123, %f2, %f125;
	add.f32 	%f127, %f126, %f3;
	add.f32 	%f128, %f127, 0fBF800000;
	add.f32 	%f129, %f124, %f2;
	fma.rn.f32 	%f130, %f123, %f2, %f129;
	add.f32 	%f131, %f130, %f3;
	sub.f32 	%f132, %f131, %f2;
	mul.f32 	%f133, %f4, %f132;
	fma.rn.f32 	%f134, %f1, %f128, %f133;
	ld.global.f32 	%f135, [%rd3];
	mul.f32 	%f136, %f9, %f135;
	mul.f32 	%f137, %f9, %f136;
	mul.f32 	%f138, %f10, %f137;
	mul.f32 	%f139, %f10, %f138;
	sub.f32 	%f140, %f134, %f139;
	div.rn.f32 	%f141, %f140, %f5;
	st.global.f32 	[%rd2], %f141;
$L__BB0_10:
	ld.param.u64 	%rd24, [_Z26computeVelocityAndPressurePfS_S_S_iifffffi_param_0];
	cvta.to.global.u64 	%rd10, %rd5;
	cvta.to.global.u64 	%rd11, %rd24;
	mul.lo.s32 	%r25, %r9, %r19;
	add.s32 	%r26, %r25, %r15;
	mul.wide.s32 	%rd12, %r26, 4;
	add.s64 	%rd13, %rd11, %rd12;
	ld.global.f32 	%f142, [%rd13];
	mul.f32 	%f143, %f11, %f142;
	div.rn.f32 	%f144, %f143, %f9;
	ld.global.f32 	%f145, [%rd13+-4];
	sub.f32 	%f146, %f142, %f145;
	mul.f32 	%f147, %f144, %f146;
	sub.f32 	%f148, %f142, %f147;
	add.s64 	%rd14, %rd10, %rd12;
	ld.global.f32 	%f149, [%rd14];
	mul.f32 	%f150, %f11, %f149;
	div.rn.f32 	%f151, %f150, %f10;
	sub.s32 	%r27, %r25, %r9;
	add.s32 	%r28, %r27, %r15;
	mul.wide.s32 	%rd15, %r28, 4;
	add.s64 	%rd16, %rd11, %rd15;
	ld.global.f32 	%f152, [%rd16];
	sub.f32 	%f153, %f142, %f152;
	mul.f32 	%f154, %f151, %f153;
	sub.f32 	%f155, %f148, %f154;
	add.f32 	%f156, %f12, %f12;
	mul.f32 	%f157, %f9, %f156;
	div.rn.f32 	%f158, %f11, %f157;
	add.s64 	%rd17, %rd1, %rd12;
	ld.global.f32 	%f159, [%rd17+4];
	ld.global.f32 	%f160, [%rd17+-4];
	sub.f32 	%f161, %f159, %f160;
	mul.f32 	%f162, %f158, %f161;
	sub.f32 	%f163, %f155, %f162;
	mul.f32 	%f164, %f11, %f13;
	mul.f32 	%f165, %f9, %f9;
	div.rn.f32 	%f166, %f164, %f165;
	ld.global.f32 	%f167, [%rd13+4];
	add.f32 	%f168, %f142, %f142;
	sub.f32 	%f169, %f167, %f168;
	add.f32 	%f170, %f145, %f169;
	fma.rn.f32 	%f171, %f166, %f170, %f163;
	mul.f32 	%f172, %f10, %f10;
	div.rn.f32 	%f173, %f164, %f172;
	mul.wide.s32 	%rd18, %r9, 4;
	add.s64 	%rd19, %rd13, %rd18;
	ld.global.f32 	%f174, [%rd19];
	sub.f32 	%f175, %f174, %f168;
	add.f32 	%f176, %f152, %f175;
	fma.rn.f32 	%f177, %f173, %f176, %f171;
	st.global.f32 	[%rd13], %f177;
	ld.global.f32 	%f178, [%rd14];
	mul.f32 	%f179, %f11, %f177;
	div.rn.f32 	%f180, %f179, %f9;
	ld.global.f32 	%f181, [%rd14+-4];
	sub.f32 	%f182, %f178, %f181;
	mul.f32 	%f183, %f182, %f180;
	sub.f32 	%f184, %f178, %f183;
	mul.f32 	%f185, %f11, %f178;
	div.rn.f32 	%f186, %f185, %f10;
	add.s64 	%rd20, %rd10, %rd15;
	ld.global.f32 	%f187, [%rd20];
	sub.f32 	%f188, %f178, %f187;
	mul.f32 	%f189, %f186, %f188;
	sub.f32 	%f190, %f184, %f189;
	mul.f32 	%f191, %f10, %f156;
	div.rn.f32 	%f192, %f11, %f191;
	add.s64 	%rd21, %rd17, %rd18;
	ld.global.f32 	%f193, [%rd21];
	add.s64 	%rd22, %rd1, %rd15;
	ld.global.f32 	%f194, [%rd22];
	sub.f32 	%f195, %f193, %f194;
	mul.f32 	%f196, %f192, %f195;
	sub.f32 	%f197, %f190, %f196;
	ld.global.f32 	%f198, [%rd14+4];
	add.f32 	%f199, %f178, %f178;
	sub.f32 	%f200, %f198, %f199;
	add.f32 	%f201, %f181, %f200;
	fma.rn.f32 	%f202, %f166, %f201, %f197;
	add.s64 	%rd23, %rd14, %rd18;
	ld.global.f32 	%f203, [%rd23];
	sub.f32 	%f204, %f203, %f199;
	add.f32 	%f205, %f187, %f204;
	fma.rn.f32 	%f206, %f173, %f205, %f202;
	st.global.f32 	[%rd14], %f206;
$L__BB0_11:
	ret;

}


// ===== COMPILED SASS (sm_100) =====

	.target	sm_100

	.elftype	@"ET_EXEC"


//--------------------- .note.nv.tkinfo           --------------------------
	.section	.note.nv.tkinfo,"",@"SHT_NOTE"
	.sectionflags	@"SHF_NOTE_NV_TKINFO"
	.tkinfo
        /*0018*/ 	.word	0x00000002
        /*0030*/ 	.string	""
        /*0030*/ 	.string	"ptxas"
        /*0030*/ 	.string	"Cuda compilation tools, release 13.0, V13.0.88"
        /*0030*/ 	.string	"Build cuda_13.0.r13.0/compiler.36424714_0"
        /*0030*/ 	.string	"-arch sm_100 -m 64 "



//--------------------- .note.nv.cuinfo           --------------------------
	.section	.note.nv.cuinfo,"",@"SHT_NOTE"
	.sectionflags	@"SHF_NOTE_NV_CUINFO"
        /*0018*/ 	.short	0x0002
        /*001a*/ 	.short	0x0064
        /*001c*/ 	.short	0x0082
	.zero		2


//--------------------- .nv.info                  --------------------------
	.section	.nv.info,"",@"SHT_CUDA_INFO"
	.align	4


	//----- nvinfo : EIATTR_REGCOUNT
	.align		4
        /*0000*/ 	.byte	0x04, 0x2f
        /*0002*/ 	.short	(.L_10 - .L_9)
	.align		4
.L_9:
        /*0004*/ 	.word	index@(_Z26computeVelocityAndPressurePfS_S_S_iifffffi)
        /*0008*/ 	.word	0x0000001c


	//----- nvinfo : EIATTR_FRAME_SIZE
	.align		4
.L_10:
        /*000c*/ 	.byte	0x04, 0x11
        /*000e*/ 	.short	(.L_12 - .L_11)
	.align		4
.L_11:
        /*0010*/ 	.word	index@($__internal_0_$__cuda_sm3x_div_rn_noftz_f32_slowpath)
        /*0014*/ 	.word	0x00000000


	//----- nvinfo : EIATTR_FRAME_SIZE
	.align		4
.L_12:
        /*0018*/ 	.byte	0x04, 0x11
        /*001a*/ 	.short	(.L_14 - .L_13)
	.align		4
.L_13:
        /*001c*/ 	.word	index@(_Z26computeVelocityAndPressurePfS_S_S_iifffffi)
        /*0020*/ 	.word	0x00000000


	//----- nvinfo : EIATTR_MIN_STACK_SIZE
	.align		4
.L_14:
        /*0024*/ 	.byte	0x04, 0x12
        /*0026*/ 	.short	(.L_16 - .L_15)
	.align		4
.L_15:
        /*0028*/ 	.word	index@(_Z26computeVelocityAndPressurePfS_S_S_iifffffi)
        /*002c*/ 	.word	0x00000000
.L_16:


//--------------------- .nv.compat                --------------------------
	.section	.nv.compat,"",@"SHT_CUDA_COMPAT_INFO"
	.align	4
        /*0000*/ 	.byte	0x02, 0x09, 0x00, 0x00, 0x02, 0x02, 0x01, 0x00, 0x02, 0x05, 0x05, 0x00, 0x03, 0x07, 0x01, 0x01
        /*0010*/ 	.byte	0x02, 0x03, 0x00, 0x00, 0x02, 0x06, 0x01, 0x00, 0x04, 0x0b, 0x08, 0x00, 0x01, 0x00, 0x00, 0x00
        /*0020*/ 	.byte	0x00, 0x00, 0x00, 0x00


//--------------------- .nv.info._Z26computeVelocityAndPressurePfS_S_S_iifffffi --------------------------
	.section	.nv.info._Z26computeVelocityAndPressurePfS_S_S_iifffffi,"",@"SHT_CUDA_INFO"
	.sectionflags	@""
	.align	4


	//----- nvinfo : EIATTR_CUDA_API_VERSION
	.align		4
        /*0000*/ 	.byte	0x04, 0x37
        /*0002*/ 	.short	(.L_18 - .L_17)
.L_17:
        /*0004*/ 	.word	0x00000082


	//----- nvinfo : EIATTR_KPARAM_INFO
	.align		4
.L_18:
        /*0008*/ 	.byte	0x04, 0x17
        /*000a*/ 	.short	(.L_20 - .L_19)
.L_19:
        /*000c*/ 	.word	0x00000000
        /*0010*/ 	.short	0x000b
        /*0012*/ 	.short	0x003c
        /*0014*/ 	.byte	0x00, 0xf0, 0x11, 0x00


	//----- nvinfo : EIATTR_KPARAM_INFO
	.align		4
.L_20:
        /*0018*/ 	.byte	0x04, 0x17
        /*001a*/ 	.short	(.L_22 - .L_21)
.L_21:
        /*001c*/ 	.word	0x00000000
        /*0020*/ 	.short	0x000a
        /*0022*/ 	.short	0x0038
        /*0024*/ 	.byte	0x00, 0xf0, 0x11, 0x00


	//----- nvinfo : EIATTR_KPARAM_INFO
	.align		4
.L_22:
        /*0028*/ 	.byte	0x04, 0x17
        /*002a*/ 	.short	(.L_24 - .L_23)
.L_23:
        /*002c*/ 	.word	0x00000000
        /*0030*/ 	.short	0x0009
        /*0032*/ 	.short	0x0034
        /*0034*/ 	.byte	0x00, 0xf0, 0x11, 0x00


	//----- nvinfo : EIATTR_KPARAM_INFO
	.align		4
.L_24:
        /*0038*/ 	.byte	0x04, 0x17
        /*003a*/ 	.short	(.L_26 - .L_25)
.L_25:
        /*003c*/ 	.word	0x00000000
        /*0040*/ 	.short	0x0008
        /*0042*/ 	.short	0x0030
        /*0044*/ 	.byte	0x00, 0xf0, 0x11, 0x00


	//----- nvinfo : EIATTR_KPARAM_INFO
	.align		4
.L_26:
        /*0048*/ 	.byte	0x04, 0x17
        /*004a*/ 	.short	(.L_28 - .L_27)
.L_27:
        /*004c*/ 	.word	0x00000000
        /*0050*/ 	.short	0x0007
        /*0052*/ 	.short	0x002c
        /*0054*/ 	.byte	0x00, 0xf0, 0x11, 0x00


	//----- nvinfo : EIATTR_KPARAM_INFO
	.align		4
.L_28:
        /*0058*/ 	.byte	0x04, 0x17
        /*005a*/ 	.short	(.L_30 - .L_29)
.L_29:
        /*005c*/ 	.word	0x00000000
        /*0060*/ 	.short	0x0006
        /*0062*/ 	.short	0x0028
        /*0064*/ 	.byte	0x00, 0xf0, 0x11, 0x00


	//----- nvinfo : EIATTR_KPARAM_INFO
	.align		4
.L_30:
        /*0068*/ 	.byte	0x04, 0x17
        /*006a*/ 	.short	(.L_32 - .L_31)
.L_31:
        /*006c*/ 	.word	0x00000000
        /*0070*/ 	.short	0x0005
        /*0072*/ 	.short	0x0024
        /*0074*/ 	.byte	0x00, 0xf0, 0x11, 0x00


	//----- nvinfo : EIATTR_KPARAM_INFO
	.align		4
.L_32:
        /*0078*/ 	.byte	0x04, 0x17
        /*007a*/ 	.short	(.L_34 - .L_33)
.L_33:
        /*007c*/ 	.word	0x00000000
        /*0080*/ 	.short	0x0004
        /*0082*/ 	.short	0x0020
        /*0084*/ 	.byte	0x00, 0xf0, 0x11, 0x00


	//----- nvinfo : EIATTR_KPARAM_INFO
	.align		4
.L_34:
        /*0088*/ 	.byte	0x04, 0x17
        /*008a*/ 	.short	(.L_36 - .L_35)
.L_35:
        /*008c*/ 	.word	0x00000000
        /*0090*/ 	.short	0x0003
        /*0092*/ 	.short	0x0018
        /*0094*/ 	.byte	0x00, 0xf5, 0x21, 0x00


	//----- nvinfo : EIATTR_KPARAM_INFO
	.align		4
.L_36:
        /*0098*/ 	.byte	0x04, 0x17
        /*009a*/ 	.short	(.L_38 - .L_37)
.L_37:
        /*009c*/ 	.word	0x00000000
        /*00a0*/ 	.short	0x0002
        /*00a2*/ 	.short	0x0010
        /*00a4*/ 	.byte	0x00, 0xf5, 0x21, 0x00


	//----- nvinfo : EIATTR_KPARAM_INFO
	.align		4
.L_38:
        /*00a8*/ 	.byte	0x04, 0x17
        /*00aa*/ 	.short	(.L_40 - .L_39)
.L_39:
        /*00ac*/ 	.word	0x00000000
        /*00b0*/ 	.short	0x0001
        /*00b2*/ 	.short	0x0008
        /*00b4*/ 	.byte	0x00, 0xf5, 0x21, 0x00


	//----- nvinfo : EIATTR_KPARAM_INFO
	.align		4
.L_40:
        /*00b8*/ 	.byte	0x04, 0x17
        /*00ba*/ 	.short	(.L_42 - .L_41)
.L_41:
        /*00bc*/ 	.word	0x00000000
        /*00c0*/ 	.short	0x0000
        /*00c2*/ 	.short	0x0000
        /*00c4*/ 	.byte	0x00, 0xf5, 0x21, 0x00


	//----- nvinfo : EIATTR_SPARSE_MMA_MASK
	.align		4
.L_42:
        /*00c8*/ 	.byte	0x03, 0x50
        /*00ca*/ 	.short	0x0000


	//----- nvinfo : EIATTR_MAXREG_COUNT
	.align		4
        /*00cc*/ 	.byte	0x03, 0x1b
        /*00ce*/ 	.short	0x00ff


	//----- nvinfo : EIATTR_MERCURY_ISA_VERSION
	.align		4
        /*00d0*/ 	.byte	0x03, 0x5f
        /*00d2*/ 	.short	0x0101


	//----- nvinfo : EIATTR_VRC_CTA_INIT_COUNT
	.align		4
        /*00d4*/ 	.byte	0x02, 0x4a
	.zero		1
	.zero		1


	//----- nvinfo : EIATTR_EXIT_INSTR_OFFSETS
	.align		4
        /*00d8*/ 	.byte	0x04, 0x1c
        /*00da*/ 	.short	(.L_44 - .L_43)


	//   ....[0]....
.L_43:
        /*00dc*/ 	.word	0x00000100


	//   ....[1]....
        /*00e0*/ 	.word	0x00001d90


	//----- nvinfo : EIATTR_CRS_STACK_SIZE
	.align		4
.L_44:
        /*00e4*/ 	.byte	0x04, 0x1e
        /*00e6*/ 	.short	(.L_46 - .L_45)
.L_45:
        /*00e8*/ 	.word	0x00000000


	//----- nvinfo : EIATTR_CBANK_PARAM_SIZE
	.align		4
.L_46:
        /*00ec*/ 	.byte	0x03, 0x19
        /*00ee*/ 	.short	0x0040


	//----- nvinfo : EIATTR_PARAM_CBANK
	.align		4
        /*00f0*/ 	.byte	0x04, 0x0a
        /*00f2*/ 	.short	(.L_48 - .L_47)
	.align		4
.L_47:
        /*00f4*/ 	.word	index@(.nv.constant0._Z26computeVelocityAndPressurePfS_S_S_iifffffi)
        /*00f8*/ 	.short	0x0380
        /*00fa*/ 	.short	0x0040


	//----- nvinfo : EIATTR_SW_WAR
	.align		4
.L_48:
        /*00fc*/ 	.byte	0x04, 0x36
        /*00fe*/ 	.short	(.L_50 - .L_49)
.L_49:
        /*0100*/ 	.word	0x00000008
.L_50:


//--------------------- .nv.callgraph             --------------------------
	.section	.nv.callgraph,"",@"SHT_CUDA_CALLGRAPH"
	.align	4
	.sectionentsize	8
	.align		4
        /*0000*/ 	.word	0x00000000
	.align		4
        /*0004*/ 	.word	0xffffffff
	.align		4
        /*0008*/ 	.word	0x00000000
	.align		4
        /*000c*/ 	.word	0xfffffffe
	.align		4
        /*0010*/ 	.word	0x00000000
	.align		4
        /*0014*/ 	.word	0xfffffffd
	.align		4
        /*0018*/ 	.word	0x00000000
	.align		4
        /*001c*/ 	.word	0xfffffffc


//--------------------- .nv.constant4             --------------------------
	.section	.nv.constant4,"a",@progbits
	.align	8
	.align		8
.nv.constant4:
        /*0000*/ 	.dword	precalc_xorwow_matrix
	.align		8
        /*0008*/ 	.dword	precalc_xorwow_offset_matrix
	.align		8
        /*0010*/ 	.dword	mrg32k3aM1
	.align		8
        /*0018*/ 	.dword	mrg32k3aM2
	.align		8
        /*0020*/ 	.dword	mrg32k3aM1SubSeq
	.align		8
        /*0028*/ 	.dword	mrg32k3aM2SubSeq
	.align		8
        /*0030*/ 	.dword	mrg32k3aM1Seq
	.align		8
        /*0038*/ 	.dword	mrg32k3aM2Seq


//--------------------- .nv.constant3             --------------------------
	.section	.nv.constant3,"a",@progbits
	.align	8
.nv.constant3:
	.type		__cr_lgamma_table,@object
	.size		__cr_lgamma_table,(.L_8 - __cr_lgamma_table)
__cr_lgamma_table:
        /*0000*/ 	.byte	0x00, 0x00, 0x00, 0x00, 0x00, 0x00, 0x00, 0x00, 0x00, 0x00, 0x00, 0x00, 0x00, 0x00, 0x00, 0x00
        /*0010*/ 	.byte	0xef, 0x39, 0xfa, 0xfe, 0x42, 0x2e, 0xe6, 0x3f, 0x02, 0x20, 0x2a, 0xfa, 0x0b, 0xab, 0xfc, 0x3f
        /*0020*/ 	.byte	0xf9, 0x2c, 0x92, 0x7c, 0xa7, 0x6c, 0x09, 0x40, 0xc9, 0x79, 0x44, 0x3c, 0x64, 0x26, 0x13, 0x40
        /*0030*/ 	.byte	0xca, 0x01, 0xcf, 0x3a, 0x27, 0x51, 0x1a, 0x40, 0x30, 0xcc, 0x2d, 0xf3, 0xe1, 0x0c, 0x21, 0x40
        /*0040*/ 	.byte	0x0d, 0xb7, 0xfc, 0x82, 0x8e, 0x35, 0x25, 0x40
.L_8:


//--------------------- .text._Z26computeVelocityAndPressurePfS_S_S_iifffffi --------------------------
	.section	.text._Z26computeVelocityAndPressurePfS_S_S_iifffffi,"ax",@progbits
	.align	128
        .global         _Z26computeVelocityAndPressurePfS_S_S_iifffffi
        .type           _Z26computeVelocityAndPressurePfS_S_S_iifffffi,@function
        .size           _Z26computeVelocityAndPressurePfS_S_S_iifffffi,(.L_x_42 - _Z26computeVelocityAndPressurePfS_S_S_iifffffi)
        .other          _Z26computeVelocityAndPressurePfS_S_S_iifffffi,@"STO_CUDA_ENTRY STV_DEFAULT"
_Z26computeVelocityAndPressurePfS_S_S_iifffffi:
.text._Z26computeVelocityAndPressurePfS_S_S_iifffffi:
[----:B------:R-:W-:Y:S01]  /*0000*/  LDC R1, c[0x0][0x37c] ;  /* 0x0000df00ff017b82 */ /* 0x000fe20000000800 */
[----:B------:R-:W0:Y:S07]  /*0010*/  S2R R0, SR_TID.X ;  /* 0x0000000000007919 */ /* 0x000e2e0000002100 */
[----:B------:R-:W0:Y:S01]  /*0020*/  S2UR UR5, SR_CTAID.X ;  /* 0x00000000000579c3 */ /* 0x000e220000002500 */
[----:B------:R-:W1:Y:S01]  /*0030*/  LDCU.64 UR8, c[0x0][0x3a0] ;  /* 0x00007400ff0877ac */ /* 0x000e620008000a00 */
[----:B------:R-:W2:Y:S06]  /*0040*/  S2R R5, SR_TID.Y ;  /* 0x0000000000057919 */ /* 0x000eac0000002200 */
[----:B------:R-:W0:Y:S08]  /*0050*/  LDC R3, c[0x0][0x360] ;  /* 0x0000d800ff037b82 */ /* 0x000e300000000800 */
[----:B------:R-:W2:Y:S01]  /*0060*/  S2UR UR6, SR_CTAID.Y ;  /* 0x00000000000679c3 */ /* 0x000ea20000002600 */
[----:B-1----:R-:W-:-:S07]  /*0070*/  UIADD3 UR4, UPT, UPT, UR8, -0x1, URZ ;  /* 0xffffffff08047890 */ /* 0x002fce000fffe0ff */
[----:B------:R-:W2:Y:S01]  /*0080*/  LDC R2, c[0x0][0x364] ;  /* 0x0000d900ff027b82 */ /* 0x000ea20000000800 */
[----:B0-----:R-:W-:-:S05]  /*0090*/  IMAD R3, R3, UR5, R0 ;  /* 0x0000000503037c24 */ /* 0x001fca000f8e0200 */
[----:B------:R-:W-:Y:S01]  /*00a0*/  ISETP.GE.AND P0, PT, R3, UR4, PT ;  /* 0x0000000403007c0c */ /* 0x000fe2000bf06270 */
[----:B------:R-:W-:-:S03]  /*00b0*/  UIADD3 UR4, UPT, UPT, UR9, -0x1, URZ ;  /* 0xffffffff09047890 */ /* 0x000fc6000fffe0ff */
[----:B------:R-:W-:Y:S01]  /*00c0*/  ISETP.LT.OR P0, PT, R3, 0x1, P0 ;  /* 0x000000010300780c */ /* 0x000fe20000701670 */
[----:B--2---:R-:W-:-:S05]  /*00d0*/  IMAD R0, R2, UR6, R5 ;  /* 0x0000000602007c24 */ /* 0x004fca000f8e0205 */
[----:B------:R-:W-:-:S04]  /*00e0*/  ISETP.EQ.OR P0, PT, R0, RZ, P0 ;  /* 0x000000ff0000720c */ /* 0x000fc80000702670 */
[----:B------:R-:W-:-:S13]  /*00f0*/  ISETP.GE.OR P0, PT, R0, UR4, P0 ;  /* 0x0000000400007c0c */ /* 0x000fda0008706670 */
[----:B------:R-:W-:Y:S05]  /*0100*/  @P0 EXIT ;  /* 0x000000000000094d */ /* 0x000fea0003800000 */
[----:B------:R-:W0:Y:S01]  /*0110*/  LDCU UR4, c[0x0][0x3bc] ;  /* 0x00007780ff0477ac */ /* 0x000e220008000800 */
[----:B------:R-:W1:Y:S01]  /*0120*/  LDCU.64 UR6, c[0x0][0x358] ;  /* 0x00006b00ff0677ac */ /* 0x000e620008000a00 */
[----:B0-----:R-:W-:-:S09]  /*0130*/  UISETP.GE.AND UP0, UPT, UR4, 0x1, UPT ;  /* 0x000000010400788c */ /* 0x001fd2000bf06270 */
[----:B-1----:R-:W-:Y:S05]  /*0140*/  BRA.U !UP0, `(.L_x_0) ;  /* 0x0000000d08e87547 */ /* 0x002fea000b800000 */
[----:B------:R-:W0:Y:S01]  /*0150*/  LDC.64 R4, c[0x0][0x3a8] ;  /* 0x0000ea00ff047b82 */ /* 0x000e220000000a00 */
[----:B------:R-:W-:Y:S01]  /*0160*/  UISETP.GE.U32.AND UP0, UPT, UR4, 0x4, UPT ;  /* 0x000000040400788c */ /* 0x000fe2000bf06070 */
[----:B------:R-:W-:Y:S01]  /*0170*/  IMAD R7, R0, UR8, R3 ;  /* 0x0000000800077c24 */ /* 0x000fe2000f8e0203 */
[----:B------:R-:W-:Y:S01]  /*0180*/  I2FP.F32.U32 R6, R3 ;  /* 0x0000000300067245 */ /* 0x000fe20000201000 */
[----:B------:R-:W-:-:S04]  /*0190*/  ULOP3.LUT UR5, UR4, 0x3, URZ, 0xc0, !UPT ;  /* 0x0000000304057892 */ /* 0x000fc8000f8ec0ff */
[----:B------:R-:W1:Y:S08]  /*01a0*/  LDC.64 R14, c[0x0][0x390] ;  /* 0x0000e400ff0e7b82 */ /* 0x000e700000000a00 */
[----:B------:R-:W2:Y:S01]  /*01b0*/  LDC.64 R12, c[0x0][0x398] ;  /* 0x0000e600ff0c7b82 */ /* 0x000ea20000000a00 */
[----:B0-----:R-:W-:Y:S01]  /*01c0*/  FMUL R10, R5, R5 ;  /* 0x00000005050a7220 */ /* 0x001fe20000400000 */
[----:B------:R-:W-:-:S04]  /*01d0*/  FMUL R5, R4, R4 ;  /* 0x0000000404057220 */ /* 0x000fc80000400000 */
[----:B------:R-:W-:Y:S01]  /*01e0*/  FADD R11, R10, R5 ;  /* 0x000000050a0b7221 */ /* 0x000fe20000000000 */
[----:B-1----:R-:W-:-:S04]  /*01f0*/  IMAD.WIDE R14, R7, 0x4, R14 ;  /* 0x00000004070e7825 */ /* 0x002fc800078e020e */
[----:B------:R-:W-:Y:S01]  /*0200*/  FADD R11, R11, R11 ;  /* 0x0000000b0b0b7221 */ /* 0x000fe20000000000 */
[----:B--2---:R-:W-:Y:S01]  /*0210*/  IMAD.WIDE R12, R7, 0x4, R12 ;  /* 0x00000004070c7825 */ /* 0x004fe200078e020c */
[----:B------:R-:W-:Y:S01]  /*0220*/  I2FP.F32.S32 R7, UR8 ;  /* 0x0000000800077c45 */ /* 0x000fe20008201400 */
[----:B------:R-:W-:Y:S06]  /*0230*/  BRA.U !UP0, `(.L_x_1) ;  /* 0x00000009080c7547 */ /* 0x000fec000b800000 */
[----:B------:R0:W5:Y:S01]  /*0240*/  LDG.E R4, desc[UR6][R14.64] ;  /* 0x000000060e047981 */ /* 0x000162000c1e1900 */
[----:B------:R-:W-:Y:S01]  /*0250*/  ULOP3.LUT UR4, UR4, 0x7ffffffc, URZ, 0xc0, !UPT ;  /* 0x7ffffffc04047892 */ /* 0x000fe2000f8ec0ff */
[----:B------:R-:W1:Y:S03]  /*0260*/  LDCU.64 UR8, c[0x0][0x3a8] ;  /* 0x00007500ff0877ac */ /* 0x000e660008000a00 */
[----:B------:R-:W-:-:S12]  /*0270*/  UIADD3 UR4, UPT, UPT, -UR4, URZ, URZ ;  /* 0x000000ff04047290 */ /* 0x000fd8000fffe1ff */
.L_x_10:
[----:B------:R-:W1:Y:S01]  /*0280*/  LDG.E R18, desc[UR6][R12.64] ;  /* 0x000000060c127981 */ /* 0x000e62000c1e1900 */
[CC--:B-----5:R-:W-:Y:S01]  /*0290*/  FFMA R8, R7.reuse, R4.reuse, R6 ;  /* 0x0000000407087223 */ /* 0x0e0fe20000000006 */
[----:B--2---:R-:W2:Y:S01]  /*02a0*/  MUFU.RCP R2, R11 ;  /* 0x0000000b00027308 */ /* 0x004ea20000001000 */
[----:B------:R-:W-:Y:S01]  /*02b0*/  UIADD3 UR4, UPT, UPT, UR4, 0x4, URZ ;  /* 0x0000000404047890 */ /* 0x000fe2000fffe0ff */
[----:B------:R-:W-:Y:S01]  /*02c0*/  BSSY.RECONVERGENT B2, `(.L_x_2) ;  /* 0x000001b000027945 */ /* 0x000fe20003800200 */
[C---:B------:R-:W-:Y:S01]  /*02d0*/  FADD R16, R7.reuse, R8 ;  /* 0x0000000807107221 */ /* 0x040fe20000000000 */
[----:B------:R-:W-:Y:S01]  /*02e0*/  FADD R8, R8, 1 ;  /* 0x3f80000008087421 */ /* 0x000fe20000000000 */
[----:B------:R-:W-:Y:S02]  /*02f0*/  UISETP.NE.AND UP0, UPT, UR4, URZ, UPT ;  /* 0x000000ff0400728c */ /* 0x000fe4000bf05270 */
[CC--:B------:R-:W-:Y:S01]  /*0300*/  FFMA R17, R7.reuse, R4.reuse, R16 ;  /* 0x0000000407117223 */ /* 0x0c0fe20000000010 */
[----:B------:R-:W-:-:S03]  /*0310*/  FFMA R9, R7, R4, R8 ;  /* 0x0000000407097223 */ /* 0x000fc60000000008 */
[C---:B------:R-:W-:Y:S01]  /*0320*/  FADD R4, R6.reuse, R17 ;  /* 0x0000001106047221 */ /* 0x040fe20000000000 */
[----:B------:R-:W-:-:S03]  /*0330*/  FADD R9, R6, R9 ;  /* 0x0000000906097221 */ /* 0x000fc60000000000 */
[----:B------:R-:W-:Y:S01]  /*0340*/  FADD R4, -R7, R4 ;  /* 0x0000000407047221 */ /* 0x000fe20000000100 */
[----:B------:R-:W-:-:S03]  /*0350*/  FADD R9, R9, -1 ;  /* 0xbf80000009097421 */ /* 0x000fc60000000000 */
[----:B------:R-:W-:-:S04]  /*0360*/  FMUL R17, R5, R4 ;  /* 0x0000000405117220 */ /* 0x000fc80000400000 */
[----:B------:R-:W-:Y:S01]  /*0370*/  FFMA R9, R10, R9, R17 ;  /* 0x000000090a097223 */ /* 0x000fe20000000011 */
[----:B--2---:R-:W-:-:S04]  /*0380*/  FFMA R17, -R11, R2, 1 ;  /* 0x3f8000000b117423 */ /* 0x004fc80000000102 */
[----:B------:R-:W-:Y:S01]  /*0390*/  FFMA R17, R2, R17, R2 ;  /* 0x0000001102117223 */ /* 0x000fe20000000002 */
[----:B-1----:R-:W-:-:S04]  /*03a0*/  FMUL R18, R18, UR8 ;  /* 0x0000000812127c20 */ /* 0x002fc80008400000 */
[----:B------:R-:W-:-:S04]  /*03b0*/  FMUL R18, R18, UR8 ;  /* 0x0000000812127c20 */ /* 0x000fc80008400000 */
[----:B------:R-:W-:-:S04]  /*03c0*/  FMUL R18, R18, UR9 ;  /* 0x0000000912127c20 */ /* 0x000fc80008400000 */
[----:B------:R-:W-:-:S04]  /*03d0*/  FFMA R20, -R18, UR9, R9 ;  /* 0x0000000912147c23 */ /* 0x000fc80008000109 */
[----:B------:R-:W1:Y:S01]  /*03e0*/  FCHK P0, R20, R11 ;  /* 0x0000000b14007302 */ /* 0x000e620000000000 */
[----:B------:R-:W-:-:S04]  /*03f0*/  FFMA R2, R20, R17, RZ ;  /* 0x0000001114027223 */ /* 0x000fc800000000ff */
[----:B------:R-:W-:-:S04]  /*0400*/  FFMA R4, -R11, R2, R20 ;  /* 0x000000020b047223 */ /* 0x000fc80000000114 */
[----:B------:R-:W-:Y:S01]  /*0410*/  FFMA R4, R17, R4, R2 ;  /* 0x0000000411047223 */ /* 0x000fe20000000002 */
[----:B-1----:R-:W-:Y:S06]  /*0420*/  @!P0 BRA `(.L_x_3) ;  /* 0x0000000000108947 */ /* 0x002fec0003800000 */
[----:B------:R-:W-:Y:S02]  /*0430*/  MOV R2, R11 ;  /* 0x0000000b00027202 */ /* 0x000fe40000000f00 */
[----:B------:R-:W-:-:S07]  /*0440*/  MOV R4, 0x460 ;  /* 0x0000046000047802 */ /* 0x000fce0000000f00 */
[----:B0-----:R-:W-:Y:S05]  /*0450*/  CALL.REL.NOINC `($__internal_0_$__cuda_sm3x_div_rn_noftz_f32_slowpath) ;  /* 0x0000001800507944 */ /* 0x001fea0003c00000 */
[----:B------:R-:W-:-:S07]  /*0460*/  MOV R4, R2 ;  /* 0x0000000200047202 */ /* 0x000fce0000000f00 */
.L_x_3:
[----:B------:R-:W-:Y:S05]  /*0470*/  BSYNC.RECONVERGENT B2 ;  /* 0x0000000000027941 */ /* 0x000fea0003800200 */
.L_x_2:
[----:B------:R1:W-:Y:S04]  /*0480*/  STG.E desc[UR6][R14.64], R4 ;  /* 0x000000040e007986 */ /* 0x0003e8000c101906 */
[----:B------:R-:W2:Y:S01]  /*0490*/  LDG.E R18, desc[UR6][R12.64] ;  /* 0x000000060c127981 */ /* 0x000ea2000c1e1900 */
[C---:B------:R-:W-:Y:S01]  /*04a0*/  FFMA R8, R7.reuse, R4, R6 ;  /* 0x0000000407087223 */ /* 0x040fe20000000006 */
[----:B------:R-:W3:Y:S01]  /*04b0*/  MUFU.RCP R2, R11 ;  /* 0x0000000b00027308 */ /* 0x000ee20000001000 */
[----:B------:R-:W-:Y:S02]  /*04c0*/  BSSY.RECONVERGENT B2, `(.L_x_4) ;  /* 0x000001a000027945 */ /* 0x000fe40003800200 */
[----:B------:R-:W-:Y:S01]  /*04d0*/  FADD R16, R7, R8 ;  /* 0x0000000807107221 */ /* 0x000fe20000000000 */
[----:B------:R-:W-:-:S03]  /*04e0*/  FADD R8, R8, 1 ;  /* 0x3f80000008087421 */ /* 0x000fc60000000000 */
        /* <DEDUP_REMOVED lines=8> */
[----:B---3--:R-:W-:-:S04]  /*0570*/  FFMA R17, -R11, R2, 1 ;  /* 0x3f8000000b117423 */ /* 0x008fc80000000102 */
[----:B------:R-:W-:Y:S01]  /*0580*/  FFMA R2, R2, R17, R2 ;  /* 0x0000001102027223 */ /* 0x000fe20000000002 */
[----:B--2---:R-:W-:-:S04]  /*0590*/  FMUL R18, R18, UR8 ;  /* 0x0000000812127c20 */ /* 0x004fc80008400000 */
[----:B------:R-:W-:-:S04]  /*05a0*/  FMUL R18, R18, UR8 ;  /* 0x0000000812127c20 */ /* 0x000fc80008400000 */
[----:B------:R-:W-:-:S04]  /*05b0*/  FMUL R18, R18, UR9 ;  /* 0x0000000912127c20 */ /* 0x000fc80008400000 */
[----:B------:R-:W-:-:S04]  /*05c0*/  FFMA R20, -R18, UR9, R9 ;  /* 0x0000000912147c23 */ /* 0x000fc80008000109 */
[----:B------:R-:W2:Y:S01]  /*05d0*/  FCHK P0, R20, R11 ;  /* 0x0000000b14007302 */ /* 0x000ea20000000000 */
[----:B-1----:R-:W-:-:S04]  /*05e0*/  FFMA R4, R2, R20, RZ ;  /* 0x0000001402047223 */ /* 0x002fc800000000ff */
[----:B------:R-:W-:-:S04]  /*05f0*/  FFMA R9, -R11, R4, R20 ;  /* 0x000000040b097223 */ /* 0x000fc80000000114 */
[----:B------:R-:W-:Y:S01]  /*0600*/  FFMA R4, R2, R9, R4 ;  /* 0x0000000902047223 */ /* 0x000fe20000000004 */
[----:B--2---:R-:W-:Y:S06]  /*0610*/  @!P0 BRA `(.L_x_5) ;  /* 0x0000000000108947 */ /* 0x004fec0003800000 */
[----:B------:R-:W-:Y:S02]  /*0620*/  MOV R2, R11 ;  /* 0x0000000b00027202 */ /* 0x000fe40000000f00 */
[----:B------:R-:W-:-:S07]  /*0630*/  MOV R4, 0x650 ;  /* 0x0000065000047802 */ /* 0x000fce0000000f00 */
[----:B0-----:R-:W-:Y:S05]  /*0640*/  CALL.REL.NOINC `($__internal_0_$__cuda_sm3x_div_rn_noftz_f32_slowpath) ;  /* 0x0000001400d47944 */ /* 0x001fea0003c00000 */
[----:B------:R-:W-:-:S07]  /*0650*/  MOV R4, R2 ;  /* 0x0000000200047202 */ /* 0x000fce0000000f00 */
.L_x_5:
[----:B------:R-:W-:Y:S05]  /*0660*/  BSYNC.RECONVERGENT B2 ;  /* 0x0000000000027941 */ /* 0x000fea0003800200 */
.L_x_4:
        /* <DEDUP_REMOVED lines=30> */
.L_x_7:
[----:B------:R-:W-:Y:S05]  /*0850*/  BSYNC.RECONVERGENT B2 ;  /* 0x0000000000027941 */ /* 0x000fea0003800200 */
.L_x_6:
        /* <DEDUP_REMOVED lines=29> */
.L_x_9:
[----:B------:R-:W-:Y:S05]  /*0a30*/  BSYNC.RECONVERGENT B2 ;  /* 0x0000000000027941 */ /* 0x000fea0003800200 */
.L_x_8:
[----:B------:R2:W-:Y:S01]  /*0a40*/  STG.E desc[UR6][R14.64], R2 ;  /* 0x000000020e007986 */ /* 0x0005e2000c101906 */
[----:B------:R-:W-:Y:S01]  /*0a50*/  MOV R4, R2 ;  /* 0x0000000200047202 */ /* 0x000fe20000000f00 */
[----:B------:R-:W-:Y:S06]  /*0a60*/  BRA.U UP0, `(.L_x_10) ;  /* 0xfffffff900047547 */ /* 0x000fec000b83ffff */
.L_x_1:
[----:B------:R-:W-:-:S09]  /*0a70*/  UISETP.NE.AND UP0, UPT, UR5, URZ, UPT ;  /* 0x000000ff0500728c */ /* 0x000fd2000bf05270 */
[----:B------:R-:W-:Y:S05]  /*0a80*/  BRA.U !UP0, `(.L_x_0) ;  /* 0x0000000508987547 */ /* 0x000fea000b800000 */
[----:B------:R-:W-:-:S09]  /*0a90*/  UISETP.NE.AND UP0, UPT, UR5, 0x1, UPT ;  /* 0x000000010500788c */ /* 0x000fd2000bf05270 */
[----:B------:R-:W-:Y:S05]  /*0aa0*/  BRA.U !UP0, `(.L_x_11) ;  /* 0x0000000508007547 */ /* 0x000fea000b800000 */
[----:B------:R-:W3:Y:S01]  /*0ab0*/  LDG.E R9, desc[UR6][R14.64] ;  /* 0x000000060e097981 */ /* 0x000ee2000c1e1900 */
[----:B------:R-:W1:Y:S03]  /*0ac0*/  LDCU.64 UR4, c[0x0][0x3a8] ;  /* 0x00007500ff0477ac */ /* 0x000e660008000a00 */
[----:B------:R-:W1:Y:S01]  /*0ad0*/  LDG.E R16, desc[UR6][R12.64] ;  /* 0x000000060c107981 */ /* 0x000e62000c1e1900 */
[----:B--2---:R-:W2:Y:S01]  /*0ae0*/  MUFU.RCP R2, R11 ;  /* 0x0000000b00027308 */ /* 0x004ea20000001000 */
[----:B------:R-:W-:Y:S01]  /*0af0*/  BSSY.RECONVERGENT B2, `(.L_x_12) ;  /* 0x000001b000027945 */ /* 0x000fe20003800200 */
[----:B---3--:R-:W-:-:S04]  /*0b00*/  FFMA R4, R7, R9, R6 ;  /* 0x0000000907047223 */ /* 0x008fc80000000006 */
[C---:B------:R-:W-:Y:S01]  /*0b10*/  FADD R8, R7.reuse, R4 ;  /* 0x0000000407087221 */ /* 0x040fe20000000000 */
[----:B------:R-:W-:Y:S01]  /*0b20*/  FADD R4, R4, 1 ;  /* 0x3f80000004047421 */ /* 0x000fe20000000000 */
[----:B-1----:R-:W-:Y:S02]  /*0b30*/  FMUL R16, R16, UR4 ;  /* 0x0000000410107c20 */ /* 0x002fe40008400000 */
[CC--:B------:R-:W-:Y:S01]  /*0b40*/  FFMA R17, R7.reuse, R9.reuse, R8 ;  /* 0x0000000907117223 */ /* 0x0c0fe20000000008 */
[----:B------:R-:W-:Y:S01]  /*0b50*/  FFMA R9, R7, R9, R4 ;  /* 0x0000000907097223 */ /* 0x000fe20000000004 */
[----:B------:R-:W-:Y:S02]  /*0b60*/  FMUL R16, R16, UR4 ;  /* 0x0000000410107c20 */ /* 0x000fe40008400000 */
[C---:B------:R-:W-:Y:S01]  /*0b70*/  FADD R4, R6.reuse, R17 ;  /* 0x0000001106047221 */ /* 0x040fe20000000000 */
[----:B------:R-:W-:Y:S01]  /*0b80*/  FADD R9, R6, R9 ;  /* 0x0000000906097221 */ /* 0x000fe20000000000 */
[----:B------:R-:W-:-:S02]  /*0b90*/  FMUL R16, R16, UR5 ;  /* 0x0000000510107c20 */ /* 0x000fc40008400000 */
[----:B------:R-:W-:Y:S01]  /*0ba0*/  FADD R4, -R7, R4 ;  /* 0x0000000407047221 */ /* 0x000fe20000000100 */
[----:B------:R-:W-:-:S03]  /*0bb0*/  FADD R9, R9, -1 ;  /* 0xbf80000009097421 */ /* 0x000fc60000000000 */
[----:B------:R-:W-:-:S04]  /*0bc0*/  FMUL R17, R5, R4 ;  /* 0x0000000405117220 */ /* 0x000fc80000400000 */
[----:B------:R-:W-:Y:S01]  /*0bd0*/  FFMA R9, R10, R9, R17 ;  /* 0x000000090a097223 */ /* 0x000fe20000000011 */
[----:B--2---:R-:W-:-:S03]  /*0be0*/  FFMA R17, -R11, R2, 1 ;  /* 0x3f8000000b117423 */ /* 0x004fc60000000102 */
[----:B------:R-:W-:Y:S01]  /*0bf0*/  FFMA R20, -R16, UR5, R9 ;  /* 0x0000000510147c23 */ /* 0x000fe20008000109 */
[----:B------:R-:W-:-:S03]  /*0c00*/  FFMA R2, R2, R17, R2 ;  /* 0x0000001102027223 */ /* 0x000fc60000000002 */
        /* <DEDUP_REMOVED lines=9> */
.L_x_13:
[----:B------:R-:W-:Y:S05]  /*0ca0*/  BSYNC.RECONVERGENT B2 ;  /* 0x0000000000027941 */ /* 0x000fea0003800200 */
.L_x_12:
[----:B------:R1:W-:Y:S01]  /*0cb0*/  STG.E desc[UR6][R14.64], R4 ;  /* 0x000000040e007986 */ /* 0x0003e2000c101906 */
[----:B------:R-:W2:Y:S03]  /*0cc0*/  LDCU.64 UR4, c[0x0][0x3a8] ;  /* 0x00007500ff0477ac */ /* 0x000ea60008000a00 */
        /* <DEDUP_REMOVED lines=28> */
.L_x_15:
[----:B------:R-:W-:Y:S05]  /*0e90*/  BSYNC.RECONVERGENT B2 ;  /* 0x0000000000027941 */ /* 0x000fea0003800200 */
.L_x_14:
[----:B------:R1:W-:Y:S02]  /*0ea0*/  STG.E desc[UR6][R14.64], R2 ;  /* 0x000000020e007986 */ /* 0x0003e4000c101906 */
.L_x_11:
[----:B------:R-:W3:Y:S02]  /*0eb0*/  LDCU UR4, c[0x0][0x3bc] ;  /* 0x00007780ff0477ac */ /* 0x000ee40008000800 */
[----:B---3--:R-:W-:-:S04]  /*0ec0*/  ULOP3.LUT UR4, UR4, 0x1, URZ, 0xc0, !UPT ;  /* 0x0000000104047892 */ /* 0x008fc8000f8ec0ff */
[----:B------:R-:W-:-:S09]  /*0ed0*/  UISETP.NE.U32.AND UP0, UPT, UR4, 0x1, UPT ;  /* 0x000000010400788c */ /* 0x000fd2000bf05070 */
[----:B------:R-:W-:Y:S05]  /*0ee0*/  BRA.U UP0, `(.L_x_0) ;  /* 0x0000000100807547 */ /* 0x000fea000b800000 */
[----:B------:R-:W1:Y:S01]  /*0ef0*/  LDG.E R8, desc[UR6][R14.64] ;  /* 0x000000060e087981 */ /* 0x000e62000c1e1900 */
[----:B------:R-:W3:Y:S03]  /*0f00*/  LDCU.64 UR4, c[0x0][0x3a8] ;  /* 0x00007500ff0477ac */ /* 0x000ee60008000a00 */
[----:B------:R-:W3:Y:S01]  /*0f10*/  LDG.E R12, desc[UR6][R12.64] ;  /* 0x000000060c0c7981 */ /* 0x000ee2000c1e1900 */
[----:B------:R-:W4:Y:S01]  /*0f20*/  MUFU.RCP R16, R11 ;  /* 0x0000000b00107308 */ /* 0x000f220000001000 */
[----:B------:R-:W-:Y:S01]  /*0f30*/  BSSY.RECONVERGENT B2, `(.L_x_16) ;  /* 0x000001a000027945 */ /* 0x000fe20003800200 */
[----:B-12---:R-:W-:-:S04]  /*0f40*/  FFMA R2, R7, R8, R6 ;  /* 0x0000000807027223 */ /* 0x006fc80000000006 */
[----:B------:R-:W-:Y:S01]  /*0f50*/  FADD R4, R7, R2 ;  /* 0x0000000207047221 */ /* 0x000fe20000000000 */
[----:B------:R-:W-:-:S03]  /*0f60*/  FADD R2, R2, 1 ;  /* 0x3f80000002027421 */ /* 0x000fc60000000000 */
[----:B------:R-:W-:-:S04]  /*0f70*/  FFMA R9, R7, R8, R4 ;  /* 0x0000000807097223 */ /* 0x000fc80000000004 */
[----:B------:R-:W-:Y:S01]  /*0f80*/  FADD R4, R6, R9 ;  /* 0x0000000906047221 */ /* 0x000fe20000000000 */
[C---:B------:R-:W-:Y:S01]  /*0f90*/  FFMA R9, R7.reuse, R8, R2 ;  /* 0x0000000807097223 */ /* 0x040fe20000000002 */
[----:B---3--:R-:W-:Y:S02]  /*0fa0*/  FMUL R2, R12, UR4 ;  /* 0x000000040c027c20 */ /* 0x008fe40008400000 */
[----:B------:R-:W-:Y:S01]  /*0fb0*/  FADD R4, -R7, R4 ;  /* 0x0000000407047221 */ /* 0x000fe20000000100 */
[----:B------:R-:W-:Y:S01]  /*0fc0*/  FADD R9, R6, R9 ;  /* 0x0000000906097221 */ /* 0x000fe20000000000 */
[----:B------:R-:W-:Y:S01]  /*0fd0*/  FMUL R2, R2, UR4 ;  /* 0x0000000402027c20 */ /* 0x000fe20008400000 */
[----:B----4-:R-:W-:Y:S01]  /*0fe0*/  FFMA R7, -R11, R16, 1 ;  /* 0x3f8000000b077423 */ /* 0x010fe20000000110 */
[----:B------:R-:W-:Y:S01]  /*0ff0*/  FMUL R5, R5, R4 ;  /* 0x0000000405057220 */ /* 0x000fe20000400000 */
[----:B------:R-:W-:Y:S01]  /*1000*/  FADD R9, R9, -1 ;  /* 0xbf80000009097421 */ /* 0x000fe20000000000 */
[----:B------:R-:W-:-:S03]  /*1010*/  FMUL R2, R2, UR5 ;  /* 0x0000000502027c20 */ /* 0x000fc60008400000 */
[----:B------:R-:W-:-:S04]  /*1020*/  FFMA R5, R10, R9, R5 ;  /* 0x000000090a057223 */ /* 0x000fc80000000005 */
        /* <DEDUP_REMOVED lines=10> */
.L_x_17:
[----:B------:R-:W-:Y:S05]  /*10d0*/  BSYNC.RECONVERGENT B2 ;  /* 0x0000000000027941 */ /* 0x000fea0003800200 */
.L_x_16:
[----:B------:R3:W-:Y:S02]  /*10e0*/  STG.E desc[UR6][R14.64], R2 ;  /* 0x000000020e007986 */ /* 0x0007e4000c101906 */
.L_x_0:
[----:B0123--:R-:W0:Y:S01]  /*10f0*/  LDC.64 R14, c[0x0][0x380] ;  /* 0x0000e000ff0e7b82 */ /* 0x00fe220000000a00 */
[----:B------:R-:W1:Y:S07]  /*1100*/  LDCU UR4, c[0x0][0x3a0] ;  /* 0x00007400ff0477ac */ /* 0x000e6e0008000800 */
[----:B------:R-:W2:Y:S01]  /*1110*/  LDC R7, c[0x0][0x3a8] ;  /* 0x0000ea00ff077b82 */ /* 0x000ea20000000800 */
[----:B-1----:R-:W-:Y:S01]  /*1120*/  IMAD R16, R0, UR4, R3 ;  /* 0x0000000400107c24 */ /* 0x002fe2000f8e0203 */
[----:B------:R-:W1:Y:S03]  /*1130*/  LDCU UR4, c[0x0][0x3b0] ;  /* 0x00007600ff0477ac */ /* 0x000e660008000800 */
[----:B0-----:R-:W-:-:S05]  /*1140*/  IMAD.WIDE R14, R16, 0x4, R14 ;  /* 0x00000004100e7825 */ /* 0x001fca00078e020e */
[----:B------:R-:W1:Y:S01]  /*1150*/  LDG.E R10, desc[UR6][R14.64] ;  /* 0x000000060e0a7981 */ /* 0x000e62000c1e1900 */
[----:B------:R-:W-:Y:S01]  /*1160*/  BSSY.RECONVERGENT B2, `(.L_x_18) ;  /* 0x000000e000027945 */ /* 0x000fe20003800200 */
[----:B--2---:R-:W0:Y:S02]  /*1170*/  MUFU.RCP R2, R7 ;  /* 0x0000000700027308 */ /* 0x004e240000001000 */
[----:B0-----:R-:W-:-:S04]  /*1180*/  FFMA R5, R2, -R7, 1 ;  /* 0x3f80000002057423 */ /* 0x001fc80000000807 */
[----:B------:R-:W-:Y:S01]  /*1190*/  FFMA R5, R2, R5, R2 ;  /* 0x0000000502057223 */ /* 0x000fe20000000002 */
[----:B-1----:R-:W-:-:S04]  /*11a0*/  FMUL R20, R10, UR4 ;  /* 0x000000040a147c20 */ /* 0x002fc80008400000 */
[----:B------:R-:W0:Y:S01]  /*11b0*/  FCHK P0, R20, R7 ;  /* 0x0000000714007302 */ /* 0x000e220000000000 */
[----:B------:R-:W-:-:S04]  /*11c0*/  FFMA R2, R20, R5, RZ ;  /* 0x0000000514027223 */ /* 0x000fc800000000ff */
[----:B------:R-:W-:-:S04]  /*11d0*/  FFMA R4, R2, -R7, R20 ;  /* 0x8000000702047223 */ /* 0x000fc80000000014 */
[----:B------:R-:W-:Y:S01]  /*11e0*/  FFMA R2, R5, R4, R2 ;  /* 0x0000000405027223 */ /* 0x000fe20000000002 */
[----:B0-----:R-:W-:Y:S06]  /*11f0*/  @!P0 BRA `(.L_x_19) ;  /* 0x0000000000108947 */ /* 0x001fec0003800000 */
[----:B------:R-:W0:Y:S01]  /*1200*/  LDCU UR4, c[0x0][0x3a8] ;  /* 0x00007500ff0477ac */ /* 0x000e220008000800 */
[----:B------:R-:W-:Y:S02]  /*1210*/  MOV R4, 0x1240 ;  /* 0x0000124000047802 */ /* 0x000fe40000000f00 */
[----:B0-----:R-:W-:-:S07]  /*1220*/  MOV R2, UR4 ;  /* 0x0000000400027c02 */ /* 0x001fce0008000f00 */
[----:B------:R-:W-:Y:S05]  /*1230*/  CALL.REL.NOINC `($__internal_0_$__cuda_sm3x_div_rn_noftz_f32_slowpath) ;  /* 0x0000000800d87944 */ /* 0x000fea0003c00000 */
.L_x_19:
[----:B------:R-:W-:Y:S05]  /*1240*/  BSYNC.RECONVERGENT B2 ;  /* 0x0000000000027941 */ /* 0x000fea0003800200 */
.L_x_18:
[----:B------:R-:W0:Y:S01]  /*1250*/  LDC.64 R12, c[0x0][0x388] ;  /* 0x0000e200ff0c7b82 */ /* 0x000e220000000a00 */
[----:B------:R-:W2:Y:S01]  /*1260*/  LDG.E R11, desc[UR6][R14.64+-0x4] ;  /* 0xfffffc060e0b7981 */ /* 0x000ea2000c1e1900 */
[----:B------:R-:W1:Y:S06]  /*1270*/  LDCU UR4, c[0x0][0x3b0] ;  /* 0x00007600ff0477ac */ /* 0x000e6c0008000800 */
[----:B------:R-:W3:Y:S01]  /*1280*/  LDC R9, c[0x0][0x3ac] ;  /* 0x0000eb00ff097b82 */ /* 0x000ee20000000800 */
[----:B0-----:R-:W-:-:S05]  /*1290*/  IMAD.WIDE R12, R16, 0x4, R12 ;  /* 0x00000004100c7825 */ /* 0x001fca00078e020c */
[----:B------:R-:W1:Y:S01]  /*12a0*/  LDG.E R20, desc[UR6][R12.64] ;  /* 0x000000060c147981 */ /* 0x000e62000c1e1900 */
[----:B---3--:R-:W0:Y:S01]  /*12b0*/  MUFU.RCP R4, R9 ;  /* 0x0000000900047308 */ /* 0x008e220000001000 */
[----:B------:R-:W-:Y:S01]  /*12c0*/  BSSY.RECONVERGENT B2, `(.L_x_20) ;  /* 0x000000f000027945 */ /* 0x000fe20003800200 */
[----:B0-----:R-:W-:-:S04]  /*12d0*/  FFMA R5, R4, -R9, 1 ;  /* 0x3f80000004057423 */ /* 0x001fc80000000809 */
[----:B------:R-:W-:Y:S01]  /*12e0*/  FFMA R7, R4, R5, R4 ;  /* 0x0000000504077223 */ /* 0x000fe20000000004 */
[----:B--2---:R-:W-:-:S04]  /*12f0*/  FADD R5, R10, -R11 ;  /* 0x8000000b0a057221 */ /* 0x004fc80000000000 */
[----:B------:R-:W-:Y:S01]  /*1300*/  FFMA R18, R5, -R2, R10 ;  /* 0x8000000205127223 */ /* 0x000fe2000000000a */
        /* <DEDUP_REMOVED lines=10> */
.L_x_21:
[----:B------:R-:W-:Y:S05]  /*13b0*/  BSYNC.RECONVERGENT B2 ;  /* 0x0000000000027941 */ /* 0x000fea0003800200 */
.L_x_20:
[----:B------:R-:W0:Y:S01]  /*13c0*/  LDC R7, c[0x0][0x3a0] ;  /* 0x0000e800ff077b82 */ /* 0x000e220000000800 */
[----:B------:R-:W1:Y:S07]  /*13d0*/  LDCU UR4, c[0x0][0x3a8] ;  /* 0x00007500ff0477ac */ /* 0x000e6e0008000800 */
[----:B------:R-:W2:Y:S08]  /*13e0*/  LDC.64 R4, c[0x0][0x380] ;  /* 0x0000e000ff047b82 */ /* 0x000eb00000000a00 */
[----:B------:R-:W3:Y:S01]  /*13f0*/  LDC.64 R8, c[0x0][0x3b0] ;  /* 0x0000ec00ff087b82 */ /* 0x000ee20000000a00 */
[----:B0-----:R-:W-:-:S05]  /*1400*/  IMAD R0, R0, R7, -R7 ;  /* 0x0000000700007224 */ /* 0x001fca00078e0a07 */
[----:B------:R-:W-:-:S05]  /*1410*/  IADD3 R3, PT, PT, R3, R0, RZ ;  /* 0x0000000003037210 */ /* 0x000fca0007ffe0ff */
[----:B--2---:R-:W-:-:S06]  /*1420*/  IMAD.WIDE R4, R3, 0x4, R4 ;  /* 0x0000000403047825 */ /* 0x004fcc00078e0204 */
[----:B------:R0:W2:Y:S01]  /*1430*/  LDG.E R5, desc[UR6][R4.64] ;  /* 0x0000000604057981 */ /* 0x0000a2000c1e1900 */
[----:B---3--:R-:W-:-:S04]  /*1440*/  FADD R6, R9, R9 ;  /* 0x0000000909067221 */ /* 0x008fc80000000000 */
[----:B-1----:R-:W-:-:S04]  /*1450*/  FMUL R17, R6, UR4 ;  /* 0x0000000406117c20 */ /* 0x002fc80008400000 */
[----:B------:R-:W1:Y:S08]  /*1460*/  MUFU.RCP R0, R17 ;  /* 0x0000001100007308 */ /* 0x000e700000001000 */
[----:B------:R-:W3:Y:S01]  /*1470*/  FCHK P0, R8, R17 ;  /* 0x0000001108007302 */ /* 0x000ee20000000000 */
[----:B-1----:R-:W-:-:S04]  /*1480*/  FFMA R7, -R17, R0, 1 ;  /* 0x3f80000011077423 */ /* 0x002fc80000000100 */
[----:B------:R-:W-:-:S04]  /*1490*/  FFMA R7, R0, R7, R0 ;  /* 0x0000000700077223 */ /* 0x000fc80000000000 */
[----:B------:R-:W-:-:S04]  /*14a0*/  FFMA R0, R7, R8, RZ ;  /* 0x0000000807007223 */ /* 0x000fc800000000ff */
[----:B0-----:R-:W-:Y:S01]  /*14b0*/  FFMA R4, -R17, R0, R8 ;  /* 0x0000000011047223 */ /* 0x001fe20000000108 */
[----:B--2---:R-:W-:-:S04]  /*14c0*/  FADD R9, R10, -R5 ;  /* 0x800000050a097221 */ /* 0x004fc80000000000 */
[----:B------:R-:W-:Y:S01]  /*14d0*/  FFMA R18, R9, -R2, R18 ;  /* 0x8000000209127223 */ /* 0x000fe20000000012 */
[----:B------:R-:W-:Y:S01]  /*14e0*/  FFMA R2, R7, R4, R0 ;  /* 0x0000000407027223 */ /* 0x000fe20000000000 */
[----:B---3--:R-:W-:Y:S06]  /*14f0*/  @!P0 BRA `(.L_x_22) ;  /* 0x0000000000148947 */ /* 0x008fec0003800000 */
[----:B------:R-:W0:Y:S01]  /*1500*/  LDCU UR4, c[0x0][0x3b0] ;  /* 0x00007600ff0477ac */ /* 0x000e220008000800 */
[----:B------:R-:W-:Y:S02]  /*1510*/  MOV R2, R17 ;  /* 0x0000001100027202 */ /* 0x000fe40000000f00 */
[----:B------:R-:W-:Y:S02]  /*1520*/  MOV R4, 0x1550 ;  /* 0x0000155000047802 */ /* 0x000fe40000000f00 */
[----:B0-----:R-:W-:-:S07]  /*1530*/  MOV R20, UR4 ;  /* 0x0000000400147c02 */ /* 0x001fce0008000f00 */
[----:B------:R-:W-:Y:S05]  /*1540*/  CALL.REL.NOINC `($__internal_0_$__cuda_sm3x_div_rn_noftz_f32_slowpath) ;  /* 0x0000000800147944 */ /* 0x000fea0003c00000 */
.L_x_22:
[----:B------:R-:W0:Y:S01]  /*1550*/  LDC.64 R8, c[0x0][0x390] ;  /* 0x0000e400ff087b82 */ /* 0x000e220000000a00 */
[----:B------:R-:W1:Y:S07]  /*1560*/  LDCU UR4, c[0x0][0x3b0] ;  /* 0x00007600ff0477ac */ /* 0x000e6e0008000800 */
[----:B------:R-:W1:Y:S01]  /*1570*/  LDC R0, c[0x0][0x3b8] ;  /* 0x0000ee00ff007b82 */ /* 0x000e620000000800 */
[----:B0-----:R-:W-:-:S07]  /*1580*/  IMAD.WIDE R16, R16, 0x4, R8 ;  /* 0x0000000410107825 */ /* 0x001fce00078e0208 */
[----:B------:R-:W0:Y:S01]  /*1590*/  LDC R8, c[0x0][0x3a8] ;  /* 0x0000ea00ff087b82 */ /* 0x000e220000000800 */
[----:B------:R-:W2:Y:S04]  /*15a0*/  LDG.E R4, desc[UR6][R16.64+0x4] ;  /* 0x0000040610047981 */ /* 0x000ea8000c1e1900 */
[----:B------:R-:W2:Y:S01]  /*15b0*/  LDG.E R7, desc[UR6][R16.64+-0x4] ;  /* 0xfffffc0610077981 */ /* 0x000ea2000c1e1900 */
[----:B-1----:R-:W-:Y:S01]  /*15c0*/  FMUL R0, R0, UR4 ;  /* 0x0000000400007c20 */ /* 0x002fe20008400000 */
[----:B0-----:R-:W-:-:S04]  /*15d0*/  FMUL R19, R8, R8 ;  /* 0x0000000808137220 */ /* 0x001fc80000400000 */
[----:B------:R-:W0:Y:S08]  /*15e0*/  MUFU.RCP R8, R19 ;  /* 0x0000001300087308 */ /* 0x000e300000001000 */
[----:B------:R-:W1:Y:S01]  /*15f0*/  FCHK P0, R0, R19 ;  /* 0x0000001300007302 */ /* 0x000e620000000000 */
[----:B0-----:R-:W-:-:S04]  /*1600*/  FFMA R9, -R19, R8, 1 ;  /* 0x3f80000013097423 */ /* 0x001fc80000000108 */
[----:B------:R-:W-:-:S04]  /*1610*/  FFMA R9, R8, R9, R8 ;  /* 0x0000000908097223 */ /* 0x000fc80000000008 */
[----:B------:R-:W-:Y:S01]  /*1620*/  FFMA R8, R0, R9, RZ ;  /* 0x0000000900087223 */ /* 0x000fe200000000ff */
[----:B--2---:R-:W-:-:S03]  /*1630*/  FADD R7, R4, -R7 ;  /* 0x8000000704077221 */ /* 0x004fc60000000000 */
[----:B------:R-:W-:Y:S01]  /*1640*/  FFMA R4, -R19, R8, R0 ;  /* 0x0000000813047223 */ /* 0x000fe20000000100 */
[----:B------:R-:W-:-:S03]  /*1650*/  FFMA R18, R7, -R2, R18 ;  /* 0x8000000207127223 */ /* 0x000fc60000000012 */
[----:B------:R-:W-:Y:S01]  /*1660*/  FFMA R7, R9, R4, R8 ;  /* 0x0000000409077223 */ /* 0x000fe20000000008 */
[----:B-1----:R-:W-:Y:S06]  /*1670*/  @!P0 BRA `(.L_x_23) ;  /* 0x0000000000148947 */ /* 0x002fec0003800000 */
[----:B------:R-:W-:Y:S02]  /*1680*/  MOV R2, R19 ;  /* 0x0000001300027202 */ /* 0x000fe40000000f00 */
[----:B------:R-:W-:Y:S02]  /*1690*/  MOV R20, R0 ;  /* 0x0000000000147202 */ /* 0x000fe40000000f00 */
[----:B------:R-:W-:-:S07]  /*16a0*/  MOV R4, 0x16c0 ;  /* 0x000016c000047802 */ /* 0x000fce0000000f00 */
[----:B------:R-:W-:Y:S05]  /*16b0*/  CALL.REL.NOINC `($__internal_0_$__cuda_sm3x_div_rn_noftz_f32_slowpath) ;  /* 0x0000000400b87944 */ /* 0x000fea0003c00000 */
[----:B------:R-:W-:-:S07]  /*16c0*/  MOV R7, R2 ;  /* 0x0000000200077202 */ /* 0x000fce0000000f00 */
.L_x_23:
[----:B------:R-:W2:Y:S01]  /*16d0*/  LDG.E R9, desc[UR6][R14.64+0x4] ;  /* 0x000004060e097981 */ /* 0x000ea2000c1e1900 */
[----:B------:R-:W0:Y:S01]  /*16e0*/  LDC R2, c[0x0][0x3ac] ;  /* 0x0000eb00ff027b82 */ /* 0x000e220000000800 */
[----:B------:R-:W-:Y:S01]  /*16f0*/  FADD R10, R10, R10 ;  /* 0x0000000a0a0a7221 */ /* 0x000fe20000000000 */
[----:B0-----:R-:W-:-:S04]  /*1700*/  FMUL R21, R2, R2 ;  /* 0x0000000202157220 */ /* 0x001fc80000400000 */
[----:B------:R-:W0:Y:S08]  /*1710*/  MUFU.RCP R2, R21 ;  /* 0x0000001500027308 */ /* 0x000e300000001000 */
[----:B------:R-:W1:Y:S01]  /*1720*/  FCHK P0, R0, R21 ;  /* 0x0000001500007302 */ /* 0x000e620000000000 */
[----:B0-----:R-:W-:-:S04]  /*1730*/  FFMA R19, -R21, R2, 1 ;  /* 0x3f80000015137423 */ /* 0x001fc80000000102 */
[----:B------:R-:W-:-:S04]  /*1740*/  FFMA R19, R2, R19, R2 ;  /* 0x0000001302137223 */ /* 0x000fc80000000002 */
[----:B------:R-:W-:Y:S01]  /*1750*/  FFMA R4, R0, R19, RZ ;  /* 0x0000001300047223 */ /* 0x000fe200000000ff */
[----:B--2---:R-:W-:-:S04]  /*1760*/  FADD R2, R9, -R10 ;  /* 0x8000000a09027221 */ /* 0x004fc80000000000 */
[----:B------:R-:W-:Y:S01]  /*1770*/  FADD R11, R11, R2 ;  /* 0x000000020b0b7221 */ /* 0x000fe20000000000 */
[----:B------:R-:W-:-:S03]  /*1780*/  FFMA R2, -R21, R4, R0 ;  /* 0x0000000415027223 */ /* 0x000fc60000000100 */
[----:B------:R-:W-:Y:S01]  /*1790*/  FFMA R18, R11, R7, R18 ;  /* 0x000000070b127223 */ /* 0x000fe20000000012 */
[----:B------:R-:W-:Y:S01]  /*17a0*/  FFMA R11, R19, R2, R4 ;  /* 0x00000002130b7223 */ /* 0x000fe20000000004 */
[----:B-1----:R-:W-:Y:S06]  /*17b0*/  @!P0 BRA `(.L_x_24) ;  /* 0x0000000000148947 */ /* 0x002fec0003800000 */
[----:B------:R-:W-:Y:S02]  /*17c0*/  MOV R20, R0 ;  /* 0x0000000000147202 */ /* 0x000fe40000000f00 */
[----:B------:R-:W-:Y:S02]  /*17d0*/  MOV R2, R21 ;  /* 0x0000001500027202 */ /* 0x000fe40000000f00 */
[----:B------:R-:W-:-:S07]  /*17e0*/  MOV R4, 0x1800 ;  /* 0x0000180000047802 */ /* 0x000fce0000000f00 */
[----:B------:R-:W-:Y:S05]  /*17f0*/  CALL.REL.NOINC `($__internal_0_$__cuda_sm3x_div_rn_noftz_f32_slowpath) ;  /* 0x0000000400687944 */ /* 0x000fea0003c00000 */
[----:B------:R-:W-:-:S07]  /*1800*/  MOV R11, R2 ;  /* 0x00000002000b7202 */ /* 0x000fce0000000f00 */
.L_x_24:
[----:B------:R-:W0:Y:S01]  /*1810*/  LDC R9, c[0x0][0x3a0] ;  /* 0x0000e800ff097b82 */ /* 0x000e220000000800 */
[----:B------:R-:W1:Y:S07]  /*1820*/  LDCU UR4, c[0x0][0x3b0] ;  /* 0x00007600ff0477ac */ /* 0x000e6e0008000800 */
[----:B------:R-:W2:Y:S01]  /*1830*/  LDC R19, c[0x0][0x3a8] ;  /* 0x0000ea00ff137b82 */ /* 0x000ea20000000800 */
[----:B0-----:R-:W-:-:S06]  /*1840*/  IMAD.WIDE R8, R9, 0x4, R14 ;  /* 0x0000000409087825 */ /* 0x001fcc00078e020e */
[----:B------:R-:W3:Y:S01]  /*1850*/  LDG.E R9, desc[UR6][R8.64] ;  /* 0x0000000608097981 */ /* 0x000ee2000c1e1900 */
[----:B--2---:R-:W0:Y:S01]  /*1860*/  MUFU.RCP R0, R19 ;  /* 0x0000001300007308 */ /* 0x004e220000001000 */
[----:B---3--:R-:W-:-:S04]  /*1870*/  FADD R10, -R10, R9 ;  /* 0x000000090a0a7221 */ /* 0x008fc80000000100 */
[----:B------:R-:W-:-:S04]  /*1880*/  FADD R5, R5, R10 ;  /* 0x0000000a05057221 */ /* 0x000fc80000000000 */
[----:B------:R-:W-:-:S05]  /*1890*/  FFMA R5, R5, R11, R18 ;  /* 0x0000000b05057223 */ /* 0x000fca0000000012 */
[----:B------:R2:W-:Y:S04]  /*18a0*/  STG.E desc[UR6][R14.64], R5 ;  /* 0x000000050e007986 */ /* 0x0005e8000c101906 */
[----:B------:R2:W5:Y:S01]  /*18b0*/  LDG.E R25, desc[UR6][R12.64] ;  /* 0x000000060c197981 */ /* 0x000562000c1e1900 */
[----:B-1----:R-:W-:Y:S01]  /*18c0*/  FMUL R20, R5, UR4 ;  /* 0x0000000405147c20 */ /* 0x002fe20008400000 */
[C---:B0-----:R-:W-:Y:S01]  /*18d0*/  FFMA R21, R0.reuse, -R19, 1 ;  /* 0x3f80000000157423 */ /* 0x041fe20000000813 */
[----:B------:R-:W-:Y:S02]  /*18e0*/  BSSY.RECONVERGENT B2, `(.L_x_25) ;  /* 0x000000c000027945 */ /* 0x000fe40003800200 */
[----:B------:R-:W0:Y:S01]  /*18f0*/  FCHK P0, R20, R19 ;  /* 0x0000001314007302 */ /* 0x000e220000000000 */
[----:B------:R-:W-:-:S04]  /*1900*/  FFMA R0, R0, R21, R0 ;  /* 0x0000001500007223 */ /* 0x000fc80000000000 */
[----:B------:R-:W-:-:S04]  /*1910*/  FFMA R9, R0, R20, RZ ;  /* 0x0000001400097223 */ /* 0x000fc800000000ff */
[----:B------:R-:W-:-:S04]  /*1920*/  FFMA R2, R9, -R19, R20 ;  /* 0x8000001309027223 */ /* 0x000fc80000000014 */
[----:B------:R-:W-:Y:S01]  /*1930*/  FFMA R4, R0, R2, R9 ;  /* 0x0000000200047223 */ /* 0x000fe20000000009 */
[----:B0-2---:R-:W-:Y:S06]  /*1940*/  @!P0 BRA `(.L_x_26) ;  /* 0x0000000000148947 */ /* 0x005fec0003800000 */
[----:B------:R-:W0:Y:S01]  /*1950*/  LDCU UR4, c[0x0][0x3a8] ;  /* 0x00007500ff0477ac */ /* 0x000e220008000800 */
[----:B------:R-:W-:Y:S02]  /*1960*/  MOV R4, 0x1990 ;  /* 0x0000199000047802 */ /* 0x000fe40000000f00 */
[----:B0-----:R-:W-:-:S07]  /*1970*/  MOV R2, UR4 ;  /* 0x0000000400027c02 */ /* 0x001fce0008000f00 */
[----:B-----5:R-:W-:Y:S05]  /*1980*/  CALL.REL.NOINC `($__internal_0_$__cuda_sm3x_div_rn_noftz_f32_slowpath) ;  /* 0x0000000400047944 */ /* 0x020fea0003c00000 */
[----:B------:R-:W-:-:S07]  /*1990*/  MOV R4, R2 ;  /* 0x0000000200047202 */ /* 0x000fce0000000f00 */
.L_x_26:
[----:B------:R-:W-:Y:S05]  /*19a0*/  BSYNC.RECONVERGENT B2 ;  /* 0x0000000000027941 */ /* 0x000fea0003800200 */
.L_x_25:
[----:B------:R-:W2:Y:S01]  /*19b0*/  LDG.E R0, desc[UR6][R12.64+-0x4] ;  /* 0xfffffc060c007981 */ /* 0x000ea2000c1e1900 */
[----:B------:R-:W0:Y:S01]  /*19c0*/  LDC R15, c[0x0][0x3ac] ;  /* 0x0000eb00ff0f7b82 */ /* 0x000e220000000800 */
[----:B------:R-:W1:Y:S01]  /*19d0*/  LDCU UR4, c[0x0][0x3b0] ;  /* 0x00007600ff0477ac */ /* 0x000e620008000800 */
[----:B------:R-:W-:Y:S01]  /*19e0*/  BSSY.RECONVERGENT B2, `(.L_x_27) ;  /* 0x0000011000027945 */ /* 0x000fe20003800200 */
[----:B-1---5:R-:W-:Y:S01]  /*19f0*/  FMUL R20, R25, UR4 ;  /* 0x0000000419147c20 */ /* 0x022fe20008400000 */
[----:B0-----:R-:W0:Y:S08]  /*1a00*/  MUFU.RCP R2, R15 ;  /* 0x0000000f00027308 */ /* 0x001e300000001000 */
[----:B------:R-:W1:Y:S01]  /*1a10*/  FCHK P0, R20, R15 ;  /* 0x0000000f14007302 */ /* 0x000e620000000000 */
[----:B0-----:R-:W-:-:S04]  /*1a20*/  FFMA R5, R2, -R15, 1 ;  /* 0x3f80000002057423 */ /* 0x001fc8000000080f */
[----:B------:R-:W-:-:S04]  /*1a30*/  FFMA R2, R2, R5, R2 ;  /* 0x0000000502027223 */ /* 0x000fc80000000002 */
[----:B------:R-:W-:-:S04]  /*1a40*/  FFMA R9, R2, R20, RZ ;  /* 0x0000001402097223 */ /* 0x000fc800000000ff */
[----:B------:R-:W-:Y:S01]  /*1a50*/  FFMA R10, R9, -R15, R20 ;  /* 0x8000000f090a7223 */ /* 0x000fe20000000014 */
[----:B--2---:R-:W-:-:S04]  /*1a60*/  FADD R8, R25, -R0 ;  /* 0x8000000019087221 */ /* 0x004fc80000000000 */
[----:B------:R-:W-:Y:S01]  /*1a70*/  FFMA R5, -R8, R4, R25 ;  /* 0x0000000408057223 */ /* 0x000fe20000000119 */
[----:B------:R-:W-:Y:S01]  /*1a80*/  FFMA R4, R2, R10, R9 ;  /* 0x0000000a02047223 */ /* 0x000fe20000000009 */
[----:B-1----:R-:W-:Y:S06]  /*1a90*/  @!P0 BRA `(.L_x_28) ;  /* 0x0000000000148947 */ /* 0x002fec0003800000 */
[----:B------:R-:W0:Y:S01]  /*1aa0*/  LDCU UR4, c[0x0][0x3ac] ;  /* 0x00007580ff0477ac */ /* 0x000e220008000800 */
[----:B------:R-:W-:Y:S02]  /*1ab0*/  MOV R4, 0x1ae0 ;  /* 0x00001ae000047802 */ /* 0x000fe40000000f00 */
[----:B0-----:R-:W-:-:S07]  /*1ac0*/  MOV R2, UR4 ;  /* 0x0000000400027c02 */ /* 0x001fce0008000f00 */
[----:B------:R-:W-:Y:S05]  /*1ad0*/  CALL.REL.NOINC `($__internal_0_$__cuda_sm3x_div_rn_noftz_f32_slowpath) ;  /* 0x0000000000b07944 */ /* 0x000fea0003c00000 */
[----:B------:R-:W-:-:S07]  /*1ae0*/  MOV R4, R2 ;  /* 0x0000000200047202 */ /* 0x000fce0000000f00 */
.L_x_28:
[----:B------:R-:W-:Y:S05]  /*1af0*/  BSYNC.RECONVERGENT B2 ;  /* 0x0000000000027941 */ /* 0x000fea0003800200 */
.L_x_27:
[----:B------:R-:W0:Y:S01]  /*1b00*/  LDC.64 R8, c[0x0][0x388] ;  /* 0x0000e200ff087b82 */ /* 0x000e220000000a00 */
[----:B------:R-:W1:Y:S01]  /*1b10*/  LDCU UR4, c[0x0][0x3ac] ;  /* 0x00007580ff0477ac */ /* 0x000e620008000800 */
[----:B0-----:R-:W-:-:S05]  /*1b20*/  IMAD.WIDE R8, R3, 0x4, R8 ;  /* 0x0000000403087825 */ /* 0x001fca00078e0208 */
[----:B------:R0:W2:Y:S01]  /*1b30*/  LDG.E R10, desc[UR6][R8.64] ;  /* 0x00000006080a7981 */ /* 0x0000a2000c1e1900 */
[----:B-1----:R-:W-:Y:S01]  /*1b40*/  FMUL R14, R6, UR4 ;  /* 0x00000004060e7c20 */ /* 0x002fe20008400000 */
[----:B------:R-:W1:Y:S03]  /*1b50*/  LDCU UR4, c[0x0][0x3b0] ;  /* 0x00007600ff0477ac */ /* 0x000e660008000800 */
[----:B------:R-:W3:Y:S01]  /*1b60*/  MUFU.RCP R15, R14 ;  /* 0x0000000e000f7308 */ /* 0x000ee20000001000 */
[----:B-1----:R-:W-:Y:S01]  /*1b70*/  MOV R19, UR4 ;  /* 0x0000000400137c02 */ /* 0x002fe20008000f00 */
[----:B---3--:R-:W-:-:S06]  /*1b80*/  FFMA R2, -R14, R15, 1 ;  /* 0x3f8000000e027423 */ /* 0x008fcc000000010f */
[----:B------:R-:W1:Y:S01]  /*1b90*/  FCHK P0, R19, R14 ;  /* 0x0000000e13007302 */ /* 0x000e620000000000 */
[----:B------:R-:W-:-:S04]  /*1ba0*/  FFMA R2, R15, R2, R15 ;  /* 0x000000020f027223 */ /* 0x000fc8000000000f */
[----:B------:R-:W-:-:S04]  /*1bb0*/  FFMA R15, R2, UR4, RZ ;  /* 0x00000004020f7c23 */ /* 0x000fc800080000ff */
[----:B0-----:R-:W-:-:S04]  /*1bc0*/  FFMA R8, -R14, R15, UR4 ;  /* 0x000000040e087e23 */ /* 0x001fc8000800010f */
[----:B------:R-:W-:Y:S01]  /*1bd0*/  FFMA R2, R2, R8, R15 ;  /* 0x0000000802027223 */ /* 0x000fe2000000000f */
[----:B--2---:R-:W-:-:S04]  /*1be0*/  FADD R6, R25, -R10 ;  /* 0x8000000a19067221 */ /* 0x004fc80000000000 */
[----:B------:R-:W-:Y:S01]  /*1bf0*/  FFMA R5, R6, -R4, R5 ;  /* 0x8000000406057223 */ /* 0x000fe20000000005 */
[----:B-1----:R-:W-:Y:S06]  /*1c00*/  @!P0 BRA `(.L_x_29) ;  /* 0x0000000000148947 */ /* 0x002fec0003800000 */
[----:B------:R-:W0:Y:S01]  /*1c10*/  LDCU UR4, c[0x0][0x3b0] ;  /* 0x00007600ff0477ac */ /* 0x000e220008000800 */
[----:B------:R-:W-:Y:S02]  /*1c20*/  MOV R2, R14 ;  /* 0x0000000e00027202 */ /* 0x000fe40000000f00 */
[----:B------:R-:W-:Y:S02]  /*1c30*/  MOV R4, 0x1c60 ;  /* 0x00001c6000047802 */ /* 0x000fe40000000f00 */
[----:B0-----:R-:W-:-:S07]  /*1c40*/  MOV R20, UR4 ;  /* 0x0000000400147c02 */ /* 0x001fce0008000f00 */
[----:B------:R-:W-:Y:S05]  /*1c50*/  CALL.REL.NOINC `($__internal_0_$__cuda_sm3x_div_rn_noftz_f32_slowpath) ;  /* 0x0000000000507944 */ /* 0x000fea0003c00000 */
.L_x_29:
[----:B------:R-:W0:Y:S08]  /*1c60*/  LDC.64 R8, c[0x0][0x390] ;  /* 0x0000e400ff087b82 */ /* 0x000e300000000a00 */
[----:B------:R-:W1:Y:S01]  /*1c70*/  LDC R15, c[0x0][0x3a0] ;  /* 0x0000e800ff0f7b82 */ /* 0x000e620000000800 */
[----:B0-----:R-:W-:Y:S02]  /*1c80*/  IMAD.WIDE R8, R3, 0x4, R8 ;  /* 0x0000000403087825 */ /* 0x001fe400078e0208 */
[----:B------:R-:W2:Y:S04]  /*1c90*/  LDG.E R3, desc[UR6][R12.64+0x4] ;  /* 0x000004060c037981 */ /* 0x000ea8000c1e1900 */
[----:B------:R-:W3:Y:S01]  /*1ca0*/  LDG.E R9, desc[UR6][R8.64] ;  /* 0x0000000608097981 */ /* 0x000ee2000c1e1900 */
[----:B-1----:R-:W-:-:S04]  /*1cb0*/  IMAD.WIDE R16, R15, 0x4, R16 ;  /* 0x000000040f107825 */ /* 0x002fc800078e0210 */
[----:B------:R-:W-:Y:S02]  /*1cc0*/  IMAD.WIDE R14, R15, 0x4, R12 ;  /* 0x000000040f0e7825 */ /* 0x000fe400078e020c */
[----:B------:R-:W3:Y:S04]  /*1cd0*/  LDG.E R16, desc[UR6][R16.64] ;  /* 0x0000000610107981 */ /* 0x000ee8000c1e1900 */
[----:B------:R-:W4:Y:S01]  /*1ce0*/  LDG.E R15, desc[UR6][R14.64] ;  /* 0x000000060e0f7981 */ /* 0x000f22000c1e1900 */
[----:B------:R-:W-:-:S04]  /*1cf0*/  FADD R6, R25, R25 ;  /* 0x0000001919067221 */ /* 0x000fc80000000000 */
[----:B--2---:R-:W-:-:S04]  /*1d00*/  FADD R3, R3, -R6 ;  /* 0x8000000603037221 */ /* 0x004fc80000000000 */
[----:B------:R-:W-:Y:S01]  /*1d10*/  FADD R3, R0, R3 ;  /* 0x0000000300037221 */ /* 0x000fe20000000000 */
[----:B---3--:R-:W-:Y:S01]  /*1d20*/  FADD R4, R16, -R9 ;  /* 0x8000000910047221 */ /* 0x008fe20000000000 */
[----:B----4-:R-:W-:-:S03]  /*1d30*/  FADD R19, -R6, R15 ;  /* 0x0000000f06137221 */ /* 0x010fc60000000100 */
[----:B------:R-:W-:Y:S01]  /*1d40*/  FFMA R2, R4, -R2, R5 ;  /* 0x8000000204027223 */ /* 0x000fe20000000005 */
[----:B------:R-:W-:-:S03]  /*1d50*/  FADD R19, R10, R19 ;  /* 0x000000130a137221 */ /* 0x000fc60000000000 */
[----:B------:R-:W-:-:S04]  /*1d60*/  FFMA R2, R3, R7, R2 ;  /* 0x0000000703027223 */ /* 0x000fc80000000002 */
[----:B------:R-:W-:-:S05]  /*1d70*/  FFMA R19, R19, R11, R2 ;  /* 0x0000000b13137223 */ /* 0x000fca0000000002 */
[----:B------:R-:W-:Y:S01]  /*1d80*/  STG.E desc[UR6][R12.64], R19 ;  /* 0x000000130c007986 */ /* 0x000fe2000c101906 */
[----:B------:R-:W-:Y:S05]  /*1d90*/  EXIT ;  /* 0x000000000000794d */ /* 0x000fea0003800000 */
        .weak           $__internal_0_$__cuda_sm3x_div_rn_noftz_f32_slowpath
        .type           $__internal_0_$__cuda_sm3x_div_rn_noftz_f32_slowpath,@function
        .size           $__internal_0_$__cuda_sm3x_div_rn_noftz_f32_slowpath,(.L_x_42 - $__internal_0_$__cuda_sm3x_div_rn_noftz_f32_slowpath)
$__internal_0_$__cuda_sm3x_div_rn_noftz_f32_slowpath:
[----:B------:R-:W-:Y:S01]  /*1da0*/  SHF.R.U32.HI R8, RZ, 0x17, R2 ;  /* 0x00000017ff087819 */ /* 0x000fe20000011602 */
[----:B------:R-:W-:Y:S01]  /*1db0*/  BSSY.RECONVERGENT B0, `(.L_x_30) ;  /* 0x0000062000007945 */ /* 0x000fe20003800200 */
[----:B------:R-:W-:Y:S02]  /*1dc0*/  SHF.R.U32.HI R21, RZ, 0x17, R20 ;  /* 0x00000017ff157819 */ /* 0x000fe40000011614 */
[----:B------:R-:W-:Y:S02]  /*1dd0*/  LOP3.LUT R8, R8, 0xff, RZ, 0xc0, !PT ;  /* 0x000000ff08087812 */ /* 0x000fe400078ec0ff */
[----:B------:R-:W-:Y:S02]  /*1de0*/  LOP3.LUT R21, R21, 0xff, RZ, 0xc0, !PT ;  /* 0x000000ff15157812 */ /* 0x000fe400078ec0ff */
[----:B------:R-:W-:Y:S02]  /*1df0*/  IADD3 R19, PT, PT, R8, -0x1, RZ ;  /* 0xffffffff08137810 */ /* 0x000fe40007ffe0ff */
[----:B------:R-:W-:-:S02]  /*1e00*/  IADD3 R22, PT, PT, R21, -0x1, RZ ;  /* 0xffffffff15167810 */ /* 0x000fc40007ffe0ff */
[----:B------:R-:W-:-:S04]  /*1e10*/  ISETP.GT.U32.AND P0, PT, R19, 0xfd, PT ;  /* 0x000000fd1300780c */ /* 0x000fc80003f04070 */
[----:B------:R-:W-:-:S13]  /*1e20*/  ISETP.GT.U32.OR P0, PT, R22, 0xfd, P0 ;  /* 0x000000fd1600780c */ /* 0x000fda0000704470 */
[----:B------:R-:W-:Y:S01]  /*1e30*/  @!P0 MOV R9, RZ ;  /* 0x000000ff00098202 */ /* 0x000fe20000000f00 */
[----:B------:R-:W-:Y:S06]  /*1e40*/  @!P0 BRA `(.L_x_31) ;  /* 0x00000000005c8947 */ /* 0x000fec0003800000 */
[----:B------:R-:W-:Y:S02]  /*1e50*/  FSETP.GTU.FTZ.AND P0, PT, |R20|, +INF , PT ;  /* 0x7f8000001400780b */ /* 0x000fe40003f1c200 */
[----:B------:R-:W-:-:S04]  /*1e60*/  FSETP.GTU.FTZ.AND P1, PT, |R2|, +INF , PT ;  /* 0x7f8000000200780b */ /* 0x000fc80003f3c200 */
[----:B------:R-:W-:-:S13]  /*1e70*/  PLOP3.LUT P0, PT, P0, P1, PT, 0xf8, 0x8f ;  /* 0x00000000008f781c */ /* 0x000fda0000703f70 */
[----:B------:R-:W-:Y:S05]  /*1e80*/  @P0 BRA `(.L_x_32) ;  /* 0x00000004004c0947 */ /* 0x000fea0003800000 */
[----:B------:R-:W-:-:S13]  /*1e90*/  LOP3.LUT P0, RZ, R2, 0x7fffffff, R20, 0xc8, !PT ;  /* 0x7fffffff02ff7812 */ /* 0x000fda000780c814 */
[----:B------:R-:W-:Y:S05]  /*1ea0*/  @!P0 BRA `(.L_x_33) ;  /* 0x00000004003c8947 */ /* 0x000fea0003800000 */
[----:B------:R-:W-:Y:S02]  /*1eb0*/  FSETP.NEU.FTZ.AND P2, PT, |R20|, +INF , PT ;  /* 0x7f8000001400780b */ /* 0x000fe40003f5d200 */
[----:B------:R-:W-:Y:S02]  /*1ec0*/  FSETP.NEU.FTZ.AND P1, PT, |R2|, +INF , PT ;  /* 0x7f8000000200780b */ /* 0x000fe40003f3d200 */
[----:B------:R-:W-:-:S11]  /*1ed0*/  FSETP.NEU.FTZ.AND P0, PT, |R20|, +INF , PT ;  /* 0x7f8000001400780b */ /* 0x000fd60003f1d200 */
[----:B------:R-:W-:Y:S05]  /*1ee0*/  @!P1 BRA !P2, `(.L_x_33) ;  /* 0x00000004002c9947 */ /* 0x000fea0005000000 */
[----:B------:R-:W-:-:S04]  /*1ef0*/  LOP3.LUT P2, RZ, R20, 0x7fffffff, RZ, 0xc0, !PT ;  /* 0x7fffffff14ff7812 */ /* 0x000fc8000784c0ff */
[----:B------:R-:W-:-:S13]  /*1f00*/  PLOP3.LUT P1, PT, P1, P2, PT, 0x2f, 0xf2 ;  /* 0x0000000000f2781c */ /* 0x000fda0000f24577 */
[----:B------:R-:W-:Y:S05]  /*1f10*/  @P1 BRA `(.L_x_34) ;  /* 0x0000000400181947 */ /* 0x000fea0003800000 */
[----:B------:R-:W-:-:S04]  /*1f20*/  LOP3.LUT P1, RZ, R2, 0x7fffffff, RZ, 0xc0, !PT ;  /* 0x7fffffff02ff7812 */ /* 0x000fc8000782c0ff */
[----:B------:R-:W-:-:S13]  /*1f30*/  PLOP3.LUT P0, PT, P0, P1, PT, 0x2f, 0xf2 ;  /* 0x0000000000f2781c */ /* 0x000fda0000702577 */
[----:B------:R-:W-:Y:S05]  /*1f40*/  @P0 BRA `(.L_x_35) ;  /* 0x0000000400000947 */ /* 0x000fea0003800000 */
[----:B------:R-:W-:Y:S02]  /*1f50*/  ISETP.GE.AND P0, PT, R22, RZ, PT ;  /* 0x000000ff1600720c */ /* 0x000fe40003f06270 */
[----:B------:R-:W-:-:S11]  /*1f60*/  ISETP.GE.AND P1, PT, R19, RZ, PT ;  /* 0x000000ff1300720c */ /* 0x000fd60003f26270 */
[----:B------:R-:W-:Y:S01]  /*1f70*/  @P0 MOV R9, RZ ;  /* 0x000000ff00090202 */ /* 0x000fe20000000f00 */
[----:B------:R-:W-:Y:S01]  /*1f80*/  @!P0 FFMA R20, R20, 1.84467440737095516160e+19, RZ ;  /* 0x5f80000014148823 */ /* 0x000fe200000000ff */
[----:B------:R-:W-:Y:S01]  /*1f90*/  @!P0 MOV R9, 0xffffffc0 ;  /* 0xffffffc000098802 */ /* 0x000fe20000000f00 */
[----:B------:R-:W-:-:S03]  /*1fa0*/  @!P1 FFMA R2, R2, 1.84467440737095516160e+19, RZ ;  /* 0x5f80000002029823 */ /* 0x000fc600000000ff */
[----:B------:R-:W-:-:S07]  /*1fb0*/  @!P1 IADD3 R9, PT, PT, R9, 0x40, RZ ;  /* 0x0000004009099810 */ /* 0x000fce0007ffe0ff */
.L_x_31:
[----:B------:R-:W-:Y:S01]  /*1fc0*/  LEA R19, R8, 0xc0800000, 0x17 ;  /* 0xc080000008137811 */ /* 0x000fe200078eb8ff */
[----:B------:R-:W-:Y:S01]  /*1fd0*/  BSSY.RECONVERGENT B1, `(.L_x_36) ;  /* 0x0000036000017945 */ /* 0x000fe20003800200 */
[----:B------:R-:W-:Y:S02]  /*1fe0*/  IADD3 R21, PT, PT, R21, -0x7f, RZ ;  /* 0xffffff8115157810 */ /* 0x000fe40007ffe0ff */
[----:B------:R-:W-:-:S03]  /*1ff0*/  IADD3 R24, PT, PT, -R19, R2, RZ ;  /* 0x0000000213187210 */ /* 0x000fc60007ffe1ff */
[----:B------:R-:W-:Y:S01]  /*2000*/  IMAD R2, R21, -0x800000, R20 ;  /* 0xff80000015027824 */ /* 0x000fe200078e0214 */
[----:B------:R-:W0:Y:S01]  /*2010*/  MUFU.RCP R22, R24 ;  /* 0x0000001800167308 */ /* 0x000e220000001000 */
[----:B------:R-:W-:-:S04]  /*2020*/  FADD.FTZ R19, -R24, -RZ ;  /* 0x800000ff18137221 */ /* 0x000fc80000010100 */
[----:B0-----:R-:W-:-:S04]  /*2030*/  FFMA R23, R22, R19, 1 ;  /* 0x3f80000016177423 */ /* 0x001fc80000000013 */
[----:B------:R-:W-:-:S04]  /*2040*/  FFMA R23, R22, R23, R22 ;  /* 0x0000001716177223 */ /* 0x000fc80000000016 */
[----:B------:R-:W-:-:S04]  /*2050*/  FFMA R20, R2, R23, RZ ;  /* 0x0000001702147223 */ /* 0x000fc800000000ff */
[----:B------:R-:W-:-:S04]  /*2060*/  FFMA R22, R19, R20, R2 ;  /* 0x0000001413167223 */ /* 0x000fc80000000002 */
[----:B------:R-:W-:Y:S01]  /*2070*/  FFMA R22, R23, R22, R20 ;  /* 0x0000001617167223 */ /* 0x000fe20000000014 */
[----:B------:R-:W-:-:S03]  /*2080*/  IADD3 R20, PT, PT, R21, 0x7f, -R8 ;  /* 0x0000007f15147810 */ /* 0x000fc60007ffe808 */
[----:B------:R-:W-:Y:S01]  /*2090*/  FFMA R19, R19, R22, R2 ;  /* 0x0000001613137223 */ /* 0x000fe20000000002 */
[----:B------:R-:W-:-:S03]  /*20a0*/  IADD3 R9, PT, PT, R20, R9, RZ ;  /* 0x0000000914097210 */ /* 0x000fc60007ffe0ff */
[----:B------:R-:W-:-:S05]  /*20b0*/  FFMA R2, R23, R19, R22 ;  /* 0x0000001317027223 */ /* 0x000fca0000000016 */
[----:B------:R-:W-:-:S04]  /*20c0*/  SHF.R.U32.HI R8, RZ, 0x17, R2 ;  /* 0x00000017ff087819 */ /* 0x000fc80000011602 */
[----:B------:R-:W-:-:S04]  /*20d0*/  LOP3.LUT R8, R8, 0xff, RZ, 0xc0, !PT ;  /* 0x000000ff08087812 */ /* 0x000fc800078ec0ff */
[----:B------:R-:W-:-:S04]  /*20e0*/  IADD3 R8, PT, PT, R8, R9, RZ ;  /* 0x0000000908087210 */ /* 0x000fc80007ffe0ff */
[----:B------:R-:W-:-:S04]  /*20f0*/  IADD3 R20, PT, PT, R8, -0x1, RZ ;  /* 0xffffffff08147810 */ /* 0x000fc80007ffe0ff */
[----:B------:R-:W-:-:S13]  /*2100*/  ISETP.GE.U32.AND P0, PT, R20, 0xfe, PT ;  /* 0x000000fe1400780c */ /* 0x000fda0003f06070 */
[----:B------:R-:W-:Y:S05]  /*2110*/  @!P0 BRA `(.L_x_37) ;  /* 0x0000000000808947 */ /* 0x000fea0003800000 */
[----:B------:R-:W-:-:S13]  /*2120*/  ISETP.GT.AND P0, PT, R8, 0xfe, PT ;  /* 0x000000fe0800780c */ /* 0x000fda0003f04270 */
[----:B------:R-:W-:Y:S05]  /*2130*/  @P0 BRA `(.L_x_38) ;  /* 0x00000000006c0947 */ /* 0x000fea0003800000 */
[----:B------:R-:W-:-:S13]  /*2140*/  ISETP.GE.AND P0, PT, R8, 0x1, PT ;  /* 0x000000010800780c */ /* 0x000fda0003f06270 */
[----:B------:R-:W-:Y:S05]  /*2150*/  @P0 BRA `(.L_x_39) ;  /* 0x0000000000740947 */ /* 0x000fea0003800000 */
[----:B------:R-:W-:Y:S02]  /*2160*/  ISETP.GE.AND P0, PT, R8, -0x18, PT ;  /* 0xffffffe80800780c */ /* 0x000fe40003f06270 */
[----:B------:R-:W-:-:S11]  /*2170*/  LOP3.LUT R2, R2, 0x80000000, RZ, 0xc0, !PT ;  /* 0x8000000002027812 */ /* 0x000fd600078ec0ff */
[----:B------:R-:W-:Y:S05]  /*2180*/  @!P0 BRA `(.L_x_39) ;  /* 0x0000000000688947 */ /* 0x000fea0003800000 */
[CCC-:B------:R-:W-:Y:S01]  /*2190*/  FFMA.RZ R9, R23.reuse, R19.reuse, R22.reuse ;  /* 0x0000001317097223 */ /* 0x1c0fe2000000c016 */
[CCC-:B------:R-:W-:Y:S01]  /*21a0*/  FFMA.RP R20, R23.reuse, R19.reuse, R22.reuse ;  /* 0x0000001317147223 */ /* 0x1c0fe20000008016 */
[----:B------:R-:W-:Y:S01]  /*21b0*/  FFMA.RM R23, R23, R19, R22 ;  /* 0x0000001317177223 */ /* 0x000fe20000004016 */
[C---:B------:R-:W-:Y:S02]  /*21c0*/  IADD3 R19, PT, PT, R8.reuse, 0x20, RZ ;  /* 0x0000002008137810 */ /* 0x040fe40007ffe0ff */
[----:B------:R-:W-:Y:S02]  /*21d0*/  LOP3.LUT R9, R9, 0x7fffff, RZ, 0xc0, !PT ;  /* 0x007fffff09097812 */ /* 0x000fe400078ec0ff */
[C---:B------:R-:W-:Y:S02]  /*21e0*/  ISETP.NE.AND P2, PT, R8.reuse, RZ, PT ;  /* 0x000000ff0800720c */ /* 0x040fe40003f45270 */
[----:B------:R-:W-:Y:S02]  /*21f0*/  LOP3.LUT R22, R9, 0x800000, RZ, 0xfc, !PT ;  /* 0x0080000009167812 */ /* 0x000fe400078efcff */
[----:B------:R-:W-:-:S02]  /*2200*/  ISETP.NE.AND P1, PT, R8, RZ, PT ;  /* 0x000000ff0800720c */ /* 0x000fc40003f25270 */
[----:B------:R-:W-:Y:S02]  /*2210*/  IADD3 R8, PT, PT, -R8, RZ, RZ ;  /* 0x000000ff08087210 */ /* 0x000fe40007ffe1ff */
[----:B------:R-:W-:Y:S02]  /*2220*/  SHF.L.U32 R19, R22, R19, RZ ;  /* 0x0000001316137219 */ /* 0x000fe400000006ff */
[----:B------:R-:W-:Y:S02]  /*2230*/  FSETP.NEU.FTZ.AND P0, PT, R20, R23, PT ;  /* 0x000000171400720b */ /* 0x000fe40003f1d000 */
[----:B------:R-:W-:Y:S02]  /*2240*/  SEL R9, R8, RZ, P2 ;  /* 0x000000ff08097207 */ /* 0x000fe40001000000 */
[----:B------:R-:W-:Y:S02]  /*2250*/  ISETP.NE.AND P1, PT, R19, RZ, P1 ;  /* 0x000000ff1300720c */ /* 0x000fe40000f25270 */
[----:B------:R-:W-:-:S02]  /*2260*/  SHF.R.U32.HI R19, RZ, R9, R22 ;  /* 0x00000009ff137219 */ /* 0x000fc40000011616 */
[----:B------:R-:W-:Y:S02]  /*2270*/  PLOP3.LUT P0, PT, P0, P1, PT, 0xf8, 0x8f ;  /* 0x00000000008f781c */ /* 0x000fe40000703f70 */
[----:B------:R-:W-:Y:S02]  /*2280*/  SHF.R.U32.HI R9, RZ, 0x1, R19 ;  /* 0x00000001ff097819 */ /* 0x000fe40000011613 */
[----:B------:R-:W-:-:S04]  /*2290*/  SEL R8, RZ, 0x1, !P0 ;  /* 0x00000001ff087807 */ /* 0x000fc80004000000 */
[----:B------:R-:W-:-:S04]  /*22a0*/  LOP3.LUT R8, R8, 0x1, R9, 0xf8, !PT ;  /* 0x0000000108087812 */ /* 0x000fc800078ef809 */
[----:B------:R-:W-:-:S04]  /*22b0*/  LOP3.LUT R8, R8, R19, RZ, 0xc0, !PT ;  /* 0x0000001308087212 */ /* 0x000fc800078ec0ff */
[----:B------:R-:W-:-:S04]  /*22c0*/  IADD3 R9, PT, PT, R9, R8, RZ ;  /* 0x0000000809097210 */ /* 0x000fc80007ffe0ff */
[----:B------:R-:W-:Y:S01]  /*22d0*/  LOP3.LUT R2, R9, R2, RZ, 0xfc, !PT ;  /* 0x0000000209027212 */ /* 0x000fe200078efcff */
[----:B------:R-:W-:Y:S06]  /*22e0*/  BRA `(.L_x_39) ;  /* 0x0000000000107947 */ /* 0x000fec0003800000 */
.L_x_38:
[----:B------:R-:W-:-:S04]  /*22f0*/  LOP3.LUT R2, R2, 0x80000000, RZ, 0xc0, !PT ;  /* 0x8000000002027812 */ /* 0x000fc800078ec0ff */
[----:B------:R-:W-:Y:S01]  /*2300*/  LOP3.LUT R2, R2, 0x7f800000, RZ, 0xfc, !PT ;  /* 0x7f80000002027812 */ /* 0x000fe200078efcff */
[----:B------:R-:W-:Y:S06]  /*2310*/  BRA `(.L_x_39) ;  /* 0x0000000000047947 */ /* 0x000fec0003800000 */
.L_x_37:
[----:B------:R-:W-:-:S07]  /*2320*/  LEA R2, R9, R2, 0x17 ;  /* 0x0000000209027211 */ /* 0x000fce00078eb8ff */
.L_x_39:
[----:B------:R-:W-:Y:S05]  /*2330*/  BSYNC.RECONVERGENT B1 ;  /* 0x0000000000017941 */ /* 0x000fea0003800200 */
.L_x_36:
[----:B------:R-:W-:Y:S05]  /*2340*/  BRA `(.L_x_40) ;  /* 0x0000000000207947 */ /* 0x000fea0003800000 */
.L_x_35:
[----:B------:R-:W-:-:S04]  /*2350*/  LOP3.LUT R2, R2, 0x80000000, R20, 0x48, !PT ;  /* 0x8000000002027812 */ /* 0x000fc800078e4814 */
[----:B------:R-:W-:Y:S01]  /*2360*/  LOP3.LUT R2, R2, 0x7f800000, RZ, 0xfc, !PT ;  /* 0x7f80000002027812 */ /* 0x000fe200078efcff */
[----:B------:R-:W-:Y:S06]  /*2370*/  BRA `(.L_x_40) ;  /* 0x0000000000147947 */ /* 0x000fec0003800000 */
.L_x_34:
[----:B------:R-:W-:Y:S01]  /*2380*/  LOP3.LUT R2, R2, 0x80000000, R20, 0x48, !PT ;  /* 0x8000000002027812 */ /* 0x000fe200078e4814 */
[----:B------:R-:W-:Y:S06]  /*2390*/  BRA `(.L_x_40) ;  /* 0x00000000000c7947 */ /* 0x000fec0003800000 */
.L_x_33:
[----:B------:R-:W0:Y:S01]  /*23a0*/  MUFU.RSQ R2, -QNAN ;  /* 0xffc0000000027908 */ /* 0x000e220000001400 */
[----:B------:R-:W-:Y:S05]  /*23b0*/  BRA `(.L_x_40) ;  /* 0x0000000000047947 */ /* 0x000fea0003800000 */
.L_x_32:
[----:B------:R-:W-:-:S07]  /*23c0*/  FADD.FTZ R2, R20, R2 ;  /* 0x0000000214027221 */ /* 0x000fce0000010000 */
.L_x_40:
[----:B------:R-:W-:Y:S05]  /*23d0*/  BSYNC.RECONVERGENT B0 ;  /* 0x0000000000007941 */ /* 0x000fea0003800200 */
.L_x_30:
[----:B------:R-:W-:Y:S01]  /*23e0*/  HFMA2 R9, -RZ, RZ, 0, 0 ;  /* 0x00000000ff097431 */ /* 0x000fe200000001ff */
[----:B------:R-:W-:-:S04]  /*23f0*/  MOV R8, R4 ;  /* 0x0000000400087202 */ /* 0x000fc80000000f00 */
[----:B0-----:R-:W-:Y:S05]  /*2400*/  RET.REL.NODEC R8 `(_Z26computeVelocityAndPressurePfS_S_S_iifffffi) ;  /* 0xffffffd808fc7950 */ /* 0x001fea0003c3ffff */
.L_x_41:
[----:B------:R-:W-:-:S00]  /*2410*/  BRA `(.L_x_41) ;  /* 0xfffffffc00fc7947 */ /* 0x000fc0000383ffff */
[----:B------:R-:W-:-:S00]  /*2420*/  NOP ;  /* 0x0000000000007918 */ /* 0x000fc00000000000 */
        /* <DEDUP_REMOVED lines=13> */
.L_x_42:


//--------------------- .nv.global.init           --------------------------
	.section	.nv.global.init,"aw",@progbits
	.align	4
.nv.global.init:
	.type		mrg32k3aM1SubSeq,@object
	.size		mrg32k3aM1SubSeq,(mrg32k3aM2SubSeq - mrg32k3aM1SubSeq)
mrg32k3aM1SubSeq:
        /*0000*/ 	.byte	0x0b, 0xcc, 0xee, 0x04, 0x73, 0x29, 0x8b, 0x6f, 0xf6, 0x53, 0x03, 0xf6, 0x23, 0xf6, 0xea, 0xda
        /* <DEDUP_REMOVED lines=125> */
	.type		mrg32k3aM2SubSeq,@object
	.size		mrg32k3aM2SubSeq,(mrg32k3aM1 - mrg32k3aM2SubSeq)
mrg32k3aM2SubSeq:
        /* <DEDUP_REMOVED lines=126> */
	.type		mrg32k3aM1,@object
	.size		mrg32k3aM1,(mrg32k3aM1Seq - mrg32k3aM1)
mrg32k3aM1:
        /* <DEDUP_REMOVED lines=144> */
	.type		mrg32k3aM1Seq,@object
	.size		mrg32k3aM1Seq,(mrg32k3aM2 - mrg32k3aM1Seq)
mrg32k3aM1Seq:
        /* <DEDUP_REMOVED lines=144> */
	.type		mrg32k3aM2,@object
	.size		mrg32k3aM2,(mrg32k3aM2Seq - mrg32k3aM2)
mrg32k3aM2:
        /* <DEDUP_REMOVED lines=144> */
	.type		mrg32k3aM2Seq,@object
	.size		mrg32k3aM2Seq,(precalc_xorwow_matrix - mrg32k3aM2Seq)
mrg32k3aM2Seq:
        /* <DEDUP_REMOVED lines=144> */
	.type		precalc_xorwow_matrix,@object
	.size		precalc_xorwow_matrix,(precalc_xorwow_offset_matrix - precalc_xorwow_matrix)
precalc_xorwow_matrix:
        /* <DEDUP_REMOVED lines=6400> */
	.type		precalc_xorwow_offset_matrix,@object
	.size		precalc_xorwow_offset_matrix,(.L_1 - precalc_xorwow_offset_matrix)
precalc_xorwow_offset_matrix:
        /* <DEDUP_REMOVED lines=6400> */
.L_1:


//--------------------- .nv.shared.reserved.0     --------------------------
	.section	.nv.shared.reserved.0,"aw",@nobits
	.weak		__nv_reservedSMEM_offset_0_alias
	.size		__nv_reservedSMEM_offset_0_alias, 0, 64
	.other		__nv_reservedSMEM_offset_0_alias,@"STO_CUDA_RESERVED_SHARED STV_DEFAULT"
__nv_reservedSMEM_offset_0_alias:
	.zero		0
	.zero		64


//--------------------- .nv.constant0._Z26computeVelocityAndPressurePfS_S_S_iifffffi --------------------------
	.section	.nv.constant0._Z26computeVelocityAndPressurePfS_S_S_iifffffi,"a",@progbits
	.sectionflags	@""
	.align	4
.nv.constant0._Z26computeVelocityAndPressurePfS_S_S_iifffffi:
	.zero		960


//--------------------- SYMBOLS --------------------------

	.type		.nv.reservedSmem.offset0,@object
	.size		.nv.reservedSmem.offset0,0x4
